// auto-generated by cutlass_sweep.gemm — config: {"arch": "sm_100", "cluster_m": 1, "cluster_n": 1, "dtype": "tf32", "dtype_b": "tf32", "layout": "nt", "stages": 0, "tile_k": 32, "tile_m": 64, "tile_n": 128}
#include "cutlass/cutlass.h"
#include "cutlass/gemm/collective/collective_builder.hpp"
#include "cutlass/gemm/device/gemm_universal_adapter.h"
#include "cutlass/gemm/kernel/gemm_universal.hpp"
#include "cutlass/epilogue/collective/collective_builder.hpp"

using ElemA = cutlass::tfloat32_t;
using ElemB = cutlass::tfloat32_t;
using ElemCD = cutlass::tfloat32_t;
using Acc  = float;
using TileShape    = cute::Shape<cute::_64, cute::_128, cute::_32>;
using ClusterShape = cute::Shape<cute::_1, cute::_1, cute::_1>;

using CollectiveEpilogue = typename cutlass::epilogue::collective::CollectiveBuilder<
    cutlass::arch::Sm100, cutlass::arch::OpClassTensorOp,
    TileShape, ClusterShape,
    cutlass::epilogue::collective::EpilogueTileAuto,
    Acc, Acc,
    ElemCD, cutlass::layout::RowMajor, 128 / cutlass::sizeof_bits<ElemCD>::value,
    ElemCD, cutlass::layout::RowMajor, 128 / cutlass::sizeof_bits<ElemCD>::value,
    cutlass::epilogue::collective::EpilogueScheduleAuto
  >::CollectiveOp;

using CollectiveMainloop = typename cutlass::gemm::collective::CollectiveBuilder<
    cutlass::arch::Sm100, cutlass::arch::OpClassTensorOp,
    ElemA, cutlass::layout::RowMajor, 128 / cutlass::sizeof_bits<ElemA>::value,
    ElemB, cutlass::layout::ColumnMajor, 128 / cutlass::sizeof_bits<ElemB>::value,
    Acc,
    TileShape, ClusterShape,
    cutlass::gemm::collective::StageCountAutoCarveout<static_cast<int>(sizeof(typename CollectiveEpilogue::SharedStorage))>,
    cutlass::gemm::collective::KernelScheduleAuto
  >::CollectiveOp;

using GemmKernel = cutlass::gemm::kernel::GemmUniversal<
    cute::Shape<int,int,int,int>,
    CollectiveMainloop,
    CollectiveEpilogue
>;
using Gemm = cutlass::gemm::device::GemmUniversalAdapter<GemmKernel>;

// Force the device kernel symbol into the cubin without needing a host main.
auto* _anchor = &cutlass::device_kernel<GemmKernel>;


// ===== COMPILED SASS (sm_100a) =====

	.target	sm_100a

	.elftype	@"ET_EXEC"


//--------------------- .note.nv.tkinfo           --------------------------
	.section	.note.nv.tkinfo,"",@"SHT_NOTE"
	.sectionflags	@"SHF_NOTE_NV_TKINFO"
	.tkinfo
        /*0018*/ 	.word	0x00000002
        /*0030*/ 	.string	""
        /*0030*/ 	.string	"ptxas"
        /*0030*/ 	.string	"Cuda compilation tools, release 13.0, V13.0.88"
        /*0030*/ 	.string	"Build cuda_13.0.r13.0/compiler.36424714_0"
        /*0030*/ 	.string	"-arch sm_100a -m 64 "



//--------------------- .note.nv.cuinfo           --------------------------
	.section	.note.nv.cuinfo,"",@"SHT_NOTE"
	.sectionflags	@"SHF_NOTE_NV_CUINFO"
        /*0018*/ 	.short	0x0002
        /*001a*/ 	.short	0x0064
        /*001c*/ 	.short	0x0082
	.zero		2


//--------------------- .nv.info                  --------------------------
	.section	.nv.info,"",@"SHT_CUDA_INFO"
	.align	4


	//----- nvinfo : EIATTR_REGCOUNT
	.align		4
        /*0000*/ 	.byte	0x04, 0x2f
        /*0002*/ 	.short	(.L_19 - .L_18)
	.align		4
.L_18:
        /*0004*/ 	.word	index@(_ZN7cutlass13device_kernelINS_4gemm6kernel13GemmUniversalIN4cute5tupleIJiiiiEEENS1_10collective13CollectiveMmaINS1_35MainloopSm100TmaUmmaWarpSpecializedILi8ELi2ELi4ENS5_IJNS4_1CILi1EEESB_SB_EEEEENS5_IJNSA_ILi64EEENSA_ILi128EEENSA_ILi32EEEEEENS_10tfloat32_tENS5_IJlSB_lEEESI_SJ_NS4_8TiledMMAINS4_8MMA_AtomIJNS4_17SM100_MMA_TF32_SSISI_SI_fLi64ELi128ELNS4_4UMMA5MajorE0ELSO_0ELNSN_7ScaleInE0ELSP_0EEEEEENS4_6LayoutISC_NS5_IJNSA_ILi0EEEST_ST_EEEEENS5_IJNS4_10UnderscoreESW_SW_EEEEENS4_13SM90_TMA_LOADENS4_14ComposedLayoutINS4_7SwizzleILi3ELi4ELi3EEENS4_18smem_ptr_flag_bitsILi32EEENSS_INS5_IJNSA_ILi8EEESG_EEENS5_IJSG_SB_EEEEEEEvNS4_8identityESZ_S19_vS1A_EENS_8epilogue10collective18CollectiveEpilogueINS1C_23Sm100TmaWarpSpecializedILi4ELi2ELi16ELb1ELb0EEEJSH_NS5_IJNSS_ISE_SB_EENSS_ISG_SB_EEEEESI_SJ_SI_SJ_NS1C_6fusion15FusionCallbacksIS1G_NS1K_17LinearCombinationISI_fSI_fLNS_15FloatRoundStyleE2EEESH_S1J_JEEENS4_5SM1004TMEM4LOAD26SM100_TMEM_LOAD_16dp128b8xESZ_S19_NS4_17SM75_U32x4_LDSM_NENS4_14SM90_TMA_STOREES19_NS4_17SM90_U32x4_STSM_NENS4_39AutoVectorizingCopyWithAssumedAlignmentILi128EEEEEEvvEEEEvNT_6ParamsE)
        /*0008*/ 	.word	0x0000005e


	//----- nvinfo : EIATTR_FRAME_SIZE
	.align		4
.L_19:
        /*000c*/ 	.byte	0x04, 0x11
        /*000e*/ 	.short	(.L_21 - .L_20)
	.align		4
.L_20:
        /*0010*/ 	.word	index@($__internal_2_$__cuda_sm10x_tcgen05_guardrail_trap_unallocated_columns_being_dealloced)
        /*0014*/ 	.word	0x00000000


	//----- nvinfo : EIATTR_FRAME_SIZE
	.align		4
.L_21:
        /*0018*/ 	.byte	0x04, 0x11
        /*001a*/ 	.short	(.L_23 - .L_22)
	.align		4
.L_22:
        /*001c*/ 	.word	index@($__internal_1_$__cuda_sm10x_tcgen05_guardrail_trap_phase_invalid_during_alloc)
        /*0020*/ 	.word	0x00000000


	//----- nvinfo : EIATTR_FRAME_SIZE
	.align		4
.L_23:
        /*0024*/ 	.byte	0x04, 0x11
        /*0026*/ 	.short	(.L_25 - .L_24)
	.align		4
.L_24:
        /*0028*/ 	.word	index@($__internal_0_$__cuda_sm10x_tcgen05_guardrail_trap_col_being_dealloced_not_returned_by_alloc)
        /*002c*/ 	.word	0x00000000


	//----- nvinfo : EIATTR_FRAME_SIZE
	.align		4
.L_25:
        /*0030*/ 	.byte	0x04, 0x11
        /*0032*/ 	.short	(.L_27 - .L_26)
	.align		4
.L_26:
        /*0034*/ 	.word	index@(_ZN7cutlass13device_kernelINS_4gemm6kernel13GemmUniversalIN4cute5tupleIJiiiiEEENS1_10collective13CollectiveMmaINS1_35MainloopSm100TmaUmmaWarpSpecializedILi8ELi2ELi4ENS5_IJNS4_1CILi1EEESB_SB_EEEEENS5_IJNSA_ILi64EEENSA_ILi128EEENSA_ILi32EEEEEENS_10tfloat32_tENS5_IJlSB_lEEESI_SJ_NS4_8TiledMMAINS4_8MMA_AtomIJNS4_17SM100_MMA_TF32_SSISI_SI_fLi64ELi128ELNS4_4UMMA5MajorE0ELSO_0ELNSN_7ScaleInE0ELSP_0EEEEEENS4_6LayoutISC_NS5_IJNSA_ILi0EEEST_ST_EEEEENS5_IJNS4_10UnderscoreESW_SW_EEEEENS4_13SM90_TMA_LOADENS4_14ComposedLayoutINS4_7SwizzleILi3ELi4ELi3EEENS4_18smem_ptr_flag_bitsILi32EEENSS_INS5_IJNSA_ILi8EEESG_EEENS5_IJSG_SB_EEEEEEEvNS4_8identityESZ_S19_vS1A_EENS_8epilogue10collective18CollectiveEpilogueINS1C_23Sm100TmaWarpSpecializedILi4ELi2ELi16ELb1ELb0EEEJSH_NS5_IJNSS_ISE_SB_EENSS_ISG_SB_EEEEESI_SJ_SI_SJ_NS1C_6fusion15FusionCallbacksIS1G_NS1K_17LinearCombinationISI_fSI_fLNS_15FloatRoundStyleE2EEESH_S1J_JEEENS4_5SM1004TMEM4LOAD26SM100_TMEM_LOAD_16dp128b8xESZ_S19_NS4_17SM75_U32x4_LDSM_NENS4_14SM90_TMA_STOREES19_NS4_17SM90_U32x4_STSM_NENS4_39AutoVectorizingCopyWithAssumedAlignmentILi128EEEEEEvvEEEEvNT_6ParamsE)
        /*0038*/ 	.word	0x00000000


	//----- nvinfo : EIATTR_MIN_STACK_SIZE
	.align		4
.L_27:
        /*003c*/ 	.byte	0x04, 0x12
        /*003e*/ 	.short	(.L_29 - .L_28)
	.align		4
.L_28:
        /*0040*/ 	.word	index@(_ZN7cutlass13device_kernelINS_4gemm6kernel13GemmUniversalIN4cute5tupleIJiiiiEEENS1_10collective13CollectiveMmaINS1_35MainloopSm100TmaUmmaWarpSpecializedILi8ELi2ELi4ENS5_IJNS4_1CILi1EEESB_SB_EEEEENS5_IJNSA_ILi64EEENSA_ILi128EEENSA_ILi32EEEEEENS_10tfloat32_tENS5_IJlSB_lEEESI_SJ_NS4_8TiledMMAINS4_8MMA_AtomIJNS4_17SM100_MMA_TF32_SSISI_SI_fLi64ELi128ELNS4_4UMMA5MajorE0ELSO_0ELNSN_7ScaleInE0ELSP_0EEEEEENS4_6LayoutISC_NS5_IJNSA_ILi0EEEST_ST_EEEEENS5_IJNS4_10UnderscoreESW_SW_EEEEENS4_13SM90_TMA_LOADENS4_14ComposedLayoutINS4_7SwizzleILi3ELi4ELi3EEENS4_18smem_ptr_flag_bitsILi32EEENSS_INS5_IJNSA_ILi8EEESG_EEENS5_IJSG_SB_EEEEEEEvNS4_8identityESZ_S19_vS1A_EENS_8epilogue10collective18CollectiveEpilogueINS1C_23Sm100TmaWarpSpecializedILi4ELi2ELi16ELb1ELb0EEEJSH_NS5_IJNSS_ISE_SB_EENSS_ISG_SB_EEEEESI_SJ_SI_SJ_NS1C_6fusion15FusionCallbacksIS1G_NS1K_17LinearCombinationISI_fSI_fLNS_15FloatRoundStyleE2EEESH_S1J_JEEENS4_5SM1004TMEM4LOAD26SM100_TMEM_LOAD_16dp128b8xESZ_S19_NS4_17SM75_U32x4_LDSM_NENS4_14SM90_TMA_STOREES19_NS4_17SM90_U32x4_STSM_NENS4_39AutoVectorizingCopyWithAssumedAlignmentILi128EEEEEEvvEEEEvNT_6ParamsE)
        /*0044*/ 	.word	0x00000000
.L_29:


//--------------------- .nv.compat                --------------------------
	.section	.nv.compat,"",@"SHT_CUDA_COMPAT_INFO"
	.align	4
        /*0000*/ 	.byte	0x02, 0x09, 0x01, 0x00, 0x02, 0x02, 0x02, 0x00, 0x02, 0x05, 0x05, 0x00, 0x03, 0x07, 0x01, 0x01
        /*0010*/ 	.byte	0x02, 0x03, 0x01, 0x00, 0x02, 0x06, 0x01, 0x00, 0x04, 0x0b, 0x08, 0x00, 0x09, 0x00, 0x00, 0x00
        /*0020*/ 	.byte	0x00, 0x00, 0x00, 0x00


//--------------------- .nv.info._ZN7cutlass13device_kernelINS_4gemm6kernel13GemmUniversalIN4cute5tupleIJiiiiEEENS1_10collective13CollectiveMmaINS1_35MainloopSm100TmaUmmaWarpSpecializedILi8ELi2ELi4ENS5_IJNS4_1CILi1EEESB_SB_EEEEENS5_IJNSA_ILi64EEENSA_ILi128EEENSA_ILi32EEEEEENS_10tfloat32_tENS5_IJlSB_lEEESI_SJ_NS4_8TiledMMAINS4_8MMA_AtomIJNS4_17SM100_MMA_TF32_SSISI_SI_fLi64ELi128ELNS4_4UMMA5MajorE0ELSO_0ELNSN_7ScaleInE0ELSP_0EEEEEENS4_6LayoutISC_NS5_IJNSA_ILi0EEEST_ST_EEEEENS5_IJNS4_10UnderscoreESW_SW_EEEEENS4_13SM90_TMA_LOADENS4_14ComposedLayoutINS4_7SwizzleILi3ELi4ELi3EEENS4_18smem_ptr_flag_bitsILi32EEENSS_INS5_IJNSA_ILi8EEESG_EEENS5_IJSG_SB_EEEEEEEvNS4_8identityESZ_S19_vS1A_EENS_8epilogue10collective18CollectiveEpilogueINS1C_23Sm100TmaWarpSpecializedILi4ELi2ELi16ELb1ELb0EEEJSH_NS5_IJNSS_ISE_SB_EENSS_ISG_SB_EEEEESI_SJ_SI_SJ_NS1C_6fusion15FusionCallbacksIS1G_NS1K_17LinearCombinationISI_fSI_fLNS_15FloatRoundStyleE2EEESH_S1J_JEEENS4_5SM1004TMEM4LOAD26SM100_TMEM_LOAD_16dp128b8xESZ_S19_NS4_17SM75_U32x4_LDSM_NENS4_14SM90_TMA_STOREES19_NS4_17SM90_U32x4_STSM_NENS4_39AutoVectorizingCopyWithAssumedAlignmentILi128EEEEEEvvEEEEvNT_6ParamsE --------------------------
	.section	.nv.info._ZN7cutlass13device_kernelINS_4gemm6kernel13GemmUniversalIN4cute5tupleIJiiiiEEENS1_10collective13CollectiveMmaINS1_35MainloopSm100TmaUmmaWarpSpecializedILi8ELi2ELi4ENS5_IJNS4_1CILi1EEESB_SB_EEEEENS5_IJNSA_ILi64EEENSA_ILi128EEENSA_ILi32EEEEEENS_10tfloat32_tENS5_IJlSB_lEEESI_SJ_NS4_8TiledMMAINS4_8MMA_AtomIJNS4_17SM100_MMA_TF32_SSISI_SI_fLi64ELi128ELNS4_4UMMA5MajorE0ELSO_0ELNSN_7ScaleInE0ELSP_0EEEEEENS4_6LayoutISC_NS5_IJNSA_ILi0EEEST_ST_EEEEENS5_IJNS4_10UnderscoreESW_SW_EEEEENS4_13SM90_TMA_LOADENS4_14ComposedLayoutINS4_7SwizzleILi3ELi4ELi3EEENS4_18smem_ptr_flag_bitsILi32EEENSS_INS5_IJNSA_ILi8EEESG_EEENS5_IJSG_SB_EEEEEEEvNS4_8identityESZ_S19_vS1A_EENS_8epilogue10collective18CollectiveEpilogueINS1C_23Sm100TmaWarpSpecializedILi4ELi2ELi16ELb1ELb0EEEJSH_NS5_IJNSS_ISE_SB_EENSS_ISG_SB_EEEEESI_SJ_SI_SJ_NS1C_6fusion15FusionCallbacksIS1G_NS1K_17LinearCombinationISI_fSI_fLNS_15FloatRoundStyleE2EEESH_S1J_JEEENS4_5SM1004TMEM4LOAD26SM100_TMEM_LOAD_16dp128b8xESZ_S19_NS4_17SM75_U32x4_LDSM_NENS4_14SM90_TMA_STOREES19_NS4_17SM90_U32x4_STSM_NENS4_39AutoVectorizingCopyWithAssumedAlignmentILi128EEEEEEvvEEEEvNT_6ParamsE,"",@"SHT_CUDA_INFO"
	.sectionflags	@""
	.align	4


	//----- nvinfo : EIATTR_CUDA_API_VERSION
	.align		4
        /*0000*/ 	.byte	0x04, 0x37
        /*0002*/ 	.short	(.L_31 - .L_30)
.L_30:
        /*0004*/ 	.word	0x00000082


	//----- nvinfo : EIATTR_KPARAM_INFO
	.align		4
.L_31:
        /*0008*/ 	.byte	0x04, 0x17
        /*000a*/ 	.short	(.L_33 - .L_32)
.L_32:
        /*000c*/ 	.word	0x00000000
        /*0010*/ 	.short	0x0000
        /*0012*/ 	.short	0x0000
        /*0014*/ 	.byte	0x00, 0xf0, 0x01, 0x20


	//----- nvinfo : EIATTR_AT_ENTRY_FRAGMENTS
	.align		4
.L_33:
        /*0018*/ 	.byte	0x04, 0x4f
        /*001a*/ 	.short	(.L_35 - .L_34)


	//   ....[0]....
.L_34:
        /*001c*/ 	.word	0x00000006


	//----- nvinfo : EIATTR_RESERVED_SMEM_USED
	.align		4
.L_35:
        /*0020*/ 	.byte	0x01, 0x41
	.zero		2


	//----- nvinfo : EIATTR_SPARSE_MMA_MASK
	.align		4
        /*0024*/ 	.byte	0x03, 0x50
        /*0026*/ 	.short	0x0000


	//----- nvinfo : EIATTR_TCGEN05_1CTA_USED
	.align		4
        /*0028*/ 	.byte	0x01, 0x51
	.zero		2


	//----- nvinfo : EIATTR_MAXREG_COUNT
	.align		4
        /*002c*/ 	.byte	0x03, 0x1b
        /*002e*/ 	.short	0x00ff


	//----- nvinfo : EIATTR_NUM_BARRIERS
	.align		4
        /*0030*/ 	.byte	0x02, 0x4c
        /*0032*/ 	.byte	0x07
	.zero		1


	//----- nvinfo : EIATTR_EXTERNS
	.align		4
        /*0034*/ 	.byte	0x04, 0x0f
        /*0036*/ 	.short	(.L_37 - .L_36)


	//   ....[0]....
	.align		4
.L_36:
        /*0038*/ 	.word	index@(__assertfail)


	//----- nvinfo : EIATTR_MERCURY_ISA_VERSION
	.align		4
.L_37:
        /*003c*/ 	.byte	0x03, 0x5f
        /*003e*/ 	.short	0x0101


	//----- nvinfo : EIATTR_INT_WARP_WIDE_INSTR_OFFSETS
	.align		4
        /*0040*/ 	.byte	0x04, 0x31
        /*0042*/ 	.short	(.L_39 - .L_38)


	//   ....[0]....
.L_38:
        /*0044*/ 	.word	0x00001e60


	//   ....[1]....
        /*0048*/ 	.word	0x00003b40


	//   ....[2]....
        /*004c*/ 	.word	0x00003b70


	//   ....[3]....
        /*0050*/ 	.word	0x00003bc0


	//   ....[4]....
        /*0054*/ 	.word	0x000044d0


	//   ....[5]....
        /*0058*/ 	.word	0x00004530


	//   ....[6]....
        /*005c*/ 	.word	0x00004610


	//   ....[7]....
        /*0060*/ 	.word	0x00004680


	//   ....[8]....
        /*0064*/ 	.word	0x00004790


	//   ....[9]....
        /*0068*/ 	.word	0x00004820


	//   ....[10]....
        /*006c*/ 	.word	0x000049f0


	//   ....[11]....
        /*0070*/ 	.word	0x00004b50


	//----- nvinfo : EIATTR_COOP_GROUP_MASK_REGIDS
	.align		4
.L_39:
        /*0074*/ 	.byte	0x04, 0x29
        /*0076*/ 	.short	(.L_41 - .L_40)


	//   ....[0]....
.L_40:
        /*0078*/ 	.word	0xffffffff


	//   ....[1]....
        /*007c*/ 	.word	0xffffffff


	//   ....[2]....
        /*0080*/ 	.word	0xffffffff


	//   ....[3]....
        /*0084*/ 	.word	0xffffffff


	//   ....[4]....
        /*0088*/ 	.word	0xffffffff


	//   ....[5]....
        /*008c*/ 	.word	0xffffffff


	//   ....[6]....
        /*0090*/ 	.word	0xffffffff


	//   ....[7]....
        /*0094*/ 	.word	0xffffffff


	//   ....[8]....
        /*0098*/ 	.word	0xffffffff


	//   ....[9]....
        /*009c*/ 	.word	0xffffffff


	//   ....[10]....
        /*00a0*/ 	.word	0xffffffff


	//   ....[11]....
        /*00a4*/ 	.word	0xffffffff


	//   ....[12]....
        /*00a8*/ 	.word	0xffffffff


	//----- nvinfo : EIATTR_COOP_GROUP_INSTR_OFFSETS
	.align		4
.L_41:
        /*00ac*/ 	.byte	0x04, 0x28
        /*00ae*/ 	.short	(.L_43 - .L_42)


	//   ....[0]....
.L_42:
        /*00b0*/ 	.word	0x00000090


	//   ....[1]....
        /*00b4*/ 	.word	0x000004d0


	//   ....[2]....
        /*00b8*/ 	.word	0x000006c0


	//   ....[3]....
        /*00bc*/ 	.word	0x00000860


	//   ....[4]....
        /*00c0*/ 	.word	0x00000960


	//   ....[5]....
        /*00c4*/ 	.word	0x00000ad0


	//   ....[6]....
        /*00c8*/ 	.word	0x00000c70


	//   ....[7]....
        /*00cc*/ 	.word	0x00001d40


	//   ....[8]....
        /*00d0*/ 	.word	0x00002d60


	//   ....[9]....
        /*00d4*/ 	.word	0x00002f70


	//   ....[10]....
        /*00d8*/ 	.word	0x00002fa0


	//   ....[11]....
        /*00dc*/ 	.word	0x00003a30


	//   ....[12]....
        /*00e0*/ 	.word	0x00003c60


	//----- nvinfo : EIATTR_VRC_CTA_INIT_COUNT
	.align		4
.L_43:
        /*00e4*/ 	.byte	0x02, 0x4a
        /*00e6*/ 	.byte	0x80
	.zero		1


	//----- nvinfo : EIATTR_SYSCALL_OFFSETS
	.align		4
        /*00e8*/ 	.byte	0x04, 0x46
        /*00ea*/ 	.short	(.L_45 - .L_44)


	//   ....[0]....
.L_44:
        /*00ec*/ 	.word	0x00005610


	//   ....[1]....
        /*00f0*/ 	.word	0x00005700


	//   ....[2]....
        /*00f4*/ 	.word	0x00005f30


	//   ....[3]....
        /*00f8*/ 	.word	0x000068f0


	//   ....[4]....
        /*00fc*/ 	.word	0x00007250


	//   ....[5]....
        /*0100*/ 	.word	0x00007bb0


	//----- nvinfo : EIATTR_MBARRIER_INSTR_OFFSETS
	.align		4
.L_45:
        /*0104*/ 	.byte	0x04, 0x39
        /*0106*/ 	.short	(.L_47 - .L_46)


	//   ....[0]....
.L_46:
        /*0108*/ 	.word	0x000005b0
        /*010c*/ 	.word	0x000000ff
        /*0110*/ 	.word	0x00000000
        /*0114*/ 	.short	0x0100
        /*0116*/ 	.byte	0x05
	.zero		1


	//   ....[1]....
        /*0118*/ 	.word	0x000005c0
        /*011c*/ 	.word	0x000000ff
        /*0120*/ 	.word	0x00000040
        /*0124*/ 	.short	0x0100
        /*0126*/ 	.byte	0x05
	.zero		1


	//   ....[2]....
        /*0128*/ 	.word	0x000005d0
        /*012c*/ 	.word	0x000000ff
        /*0130*/ 	.word	0x00000008
        /*0134*/ 	.short	0x0100
        /*0136*/ 	.byte	0x05
	.zero		1


	//   ....[3]....
        /*0138*/ 	.word	0x000005e0
        /*013c*/ 	.word	0x000000ff
        /*0140*/ 	.word	0x00000048
        /*0144*/ 	.short	0x0100
        /*0146*/ 	.byte	0x05
	.zero		1


	//   ....[4]....
        /*0148*/ 	.word	0x000005f0
        /*014c*/ 	.word	0x000000ff
        /*0150*/ 	.word	0x00000010
        /*0154*/ 	.short	0x0100
        /*0156*/ 	.byte	0x05
	.zero		1


	//   ....[5]....
        /*0158*/ 	.word	0x00000600
        /*015c*/ 	.word	0x000000ff
        /*0160*/ 	.word	0x00000050
        /*0164*/ 	.short	0x0100
        /*0166*/ 	.byte	0x05
	.zero		1


	//   ....[6]....
        /*0168*/ 	.word	0x00000610
        /*016c*/ 	.word	0x000000ff
        /*0170*/ 	.word	0x00000018
        /*0174*/ 	.short	0x0100
        /*0176*/ 	.byte	0x05
	.zero		1


	//   ....[7]....
        /*0178*/ 	.word	0x00000620
        /*017c*/ 	.word	0x000000ff
        /*0180*/ 	.word	0x00000058
        /*0184*/ 	.short	0x0100
        /*0186*/ 	.byte	0x05
	.zero		1


	//   ....[8]....
        /*0188*/ 	.word	0x00000630
        /*018c*/ 	.word	0x000000ff
        /*0190*/ 	.word	0x00000020
        /*0194*/ 	.short	0x0100
        /*0196*/ 	.byte	0x05
	.zero		1


	//   ....[9]....
        /*0198*/ 	.word	0x00000640
        /*019c*/ 	.word	0x000000ff
        /*01a0*/ 	.word	0x00000060
        /*01a4*/ 	.short	0x0100
        /*01a6*/ 	.byte	0x05
	.zero		1


	//   ....[10]....
        /*01a8*/ 	.word	0x00000650
        /*01ac*/ 	.word	0x000000ff
        /*01b0*/ 	.word	0x00000028
        /*01b4*/ 	.short	0x0100
        /*01b6*/ 	.byte	0x05
	.zero		1


	//   ....[11]....
        /*01b8*/ 	.word	0x00000660
        /*01bc*/ 	.word	0x000000ff
        /*01c0*/ 	.word	0x00000068
        /*01c4*/ 	.short	0x0100
        /*01c6*/ 	.byte	0x05
	.zero		1


	//   ....[12]....
        /*01c8*/ 	.word	0x00000670
        /*01cc*/ 	.word	0x000000ff
        /*01d0*/ 	.word	0x00000030
        /*01d4*/ 	.short	0x0100
        /*01d6*/ 	.byte	0x05
	.zero		1


	//   ....[13]....
        /*01d8*/ 	.word	0x00000680
        /*01dc*/ 	.word	0x000000ff
        /*01e0*/ 	.word	0x00000070
        /*01e4*/ 	.short	0x0100
        /*01e6*/ 	.byte	0x05
	.zero		1


	//   ....[14]....
        /*01e8*/ 	.word	0x00000690
        /*01ec*/ 	.word	0x000000ff
        /*01f0*/ 	.word	0x00000038
        /*01f4*/ 	.short	0x0100
        /*01f6*/ 	.byte	0x05
	.zero		1


	//   ....[15]....
        /*01f8*/ 	.word	0x000006a0
        /*01fc*/ 	.word	0x000000ff
        /*0200*/ 	.word	0x00000078
        /*0204*/ 	.short	0x0100
        /*0206*/ 	.byte	0x05
	.zero		1


	//   ....[16]....
        /*0208*/ 	.word	0x000007d0
        /*020c*/ 	.word	0x000000ff
        /*0210*/ 	.word	0x00000080
        /*0214*/ 	.short	0x0100
        /*0216*/ 	.byte	0x07
	.zero		1


	//   ....[17]....
        /*0218*/ 	.word	0x000007e0
        /*021c*/ 	.word	0x000000ff
        /*0220*/ 	.word	0x000000a0
        /*0224*/ 	.short	0x0100
        /*0226*/ 	.byte	0x07
	.zero		1


	//   ....[18]....
        /*0228*/ 	.word	0x000007f0
        /*022c*/ 	.word	0x000000ff
        /*0230*/ 	.word	0x00000088
        /*0234*/ 	.short	0x0100
        /*0236*/ 	.byte	0x07
	.zero		1


	//   ....[19]....
        /*0238*/ 	.word	0x00000800
        /*023c*/ 	.word	0x000000ff
        /*0240*/ 	.word	0x000000a8
        /*0244*/ 	.short	0x0100
        /*0246*/ 	.byte	0x07
	.zero		1


	//   ....[20]....
        /*0248*/ 	.word	0x00000810
        /*024c*/ 	.word	0x000000ff
        /*0250*/ 	.word	0x00000090
        /*0254*/ 	.short	0x0100
        /*0256*/ 	.byte	0x07
	.zero		1


	//   ....[21]....
        /*0258*/ 	.word	0x00000820
        /*025c*/ 	.word	0x000000ff
        /*0260*/ 	.word	0x000000b0
        /*0264*/ 	.short	0x0100
        /*0266*/ 	.byte	0x07
	.zero		1


	//   ....[22]....
        /*0268*/ 	.word	0x00000830
        /*026c*/ 	.word	0x000000ff
        /*0270*/ 	.word	0x00000098
        /*0274*/ 	.short	0x0100
        /*0276*/ 	.byte	0x07
	.zero		1


	//   ....[23]....
        /*0278*/ 	.word	0x00000840
        /*027c*/ 	.word	0x000000ff
        /*0280*/ 	.word	0x000000b8
        /*0284*/ 	.short	0x0100
        /*0286*/ 	.byte	0x07
	.zero		1


	//   ....[24]....
        /*0288*/ 	.word	0x00000930
        /*028c*/ 	.word	0x000000ff
        /*0290*/ 	.word	0x000000c0
        /*0294*/ 	.short	0x0100
        /*0296*/ 	.byte	0x05
	.zero		1


	//   ....[25]....
        /*0298*/ 	.word	0x00000940
        /*029c*/ 	.word	0x000000ff
        /*02a0*/ 	.word	0x000000c8
        /*02a4*/ 	.short	0x0100
        /*02a6*/ 	.byte	0x05
	.zero		1


	//   ....[26]....
        /*02a8*/ 	.word	0x00000a80
        /*02ac*/ 	.word	0x000000ff
        /*02b0*/ 	.word	0x000000d0
        /*02b4*/ 	.short	0x0100
        /*02b6*/ 	.byte	0x05
	.zero		1


	//   ....[27]....
        /*02b8*/ 	.word	0x00000a90
        /*02bc*/ 	.word	0x000000ff
        /*02c0*/ 	.word	0x000000e0
        /*02c4*/ 	.short	0x0100
        /*02c6*/ 	.byte	0x05
	.zero		1


	//   ....[28]....
        /*02c8*/ 	.word	0x00000aa0
        /*02cc*/ 	.word	0x000000ff
        /*02d0*/ 	.word	0x000000d8
        /*02d4*/ 	.short	0x0100
        /*02d6*/ 	.byte	0x05
	.zero		1


	//   ....[29]....
        /*02d8*/ 	.word	0x00000ab0
        /*02dc*/ 	.word	0x000000ff
        /*02e0*/ 	.word	0x000000e8
        /*02e4*/ 	.short	0x0100
        /*02e6*/ 	.byte	0x05
	.zero		1


	//   ....[30]....
        /*02e8*/ 	.word	0x00000be0
        /*02ec*/ 	.word	0x000000ff
        /*02f0*/ 	.word	0x000000f0
        /*02f4*/ 	.short	0x0100
        /*02f6*/ 	.byte	0x07
	.zero		1


	//   ....[31]....
        /*02f8*/ 	.word	0x00000bf0
        /*02fc*/ 	.word	0x000000ff
        /*0300*/ 	.word	0x00000110
        /*0304*/ 	.short	0x0100
        /*0306*/ 	.byte	0x07
	.zero		1


	//   ....[32]....
        /*0308*/ 	.word	0x00000c00
        /*030c*/ 	.word	0x000000ff
        /*0310*/ 	.word	0x000000f8
        /*0314*/ 	.short	0x0100
        /*0316*/ 	.byte	0x07
	.zero		1


	//   ....[33]....
        /*0318*/ 	.word	0x00000c10
        /*031c*/ 	.word	0x000000ff
        /*0320*/ 	.word	0x00000118
        /*0324*/ 	.short	0x0100
        /*0326*/ 	.byte	0x07
	.zero		1


	//   ....[34]....
        /*0328*/ 	.word	0x00000c20
        /*032c*/ 	.word	0x000000ff
        /*0330*/ 	.word	0x00000100
        /*0334*/ 	.short	0x0100
        /*0336*/ 	.byte	0x07
	.zero		1


	//   ....[35]....
        /*0338*/ 	.word	0x00000c30
        /*033c*/ 	.word	0x000000ff
        /*0340*/ 	.word	0x00000120
        /*0344*/ 	.short	0x0100
        /*0346*/ 	.byte	0x07
	.zero		1


	//   ....[36]....
        /*0348*/ 	.word	0x00000c40
        /*034c*/ 	.word	0x000000ff
        /*0350*/ 	.word	0x00000108
        /*0354*/ 	.short	0x0100
        /*0356*/ 	.byte	0x07
	.zero		1


	//   ....[37]....
        /*0358*/ 	.word	0x00000c50
        /*035c*/ 	.word	0x000000ff
        /*0360*/ 	.word	0x00000128
        /*0364*/ 	.short	0x0100
        /*0366*/ 	.byte	0x07
	.zero		1


	//   ....[38]....
        /*0368*/ 	.word	0x00000d40
        /*036c*/ 	.word	0x000000ff
        /*0370*/ 	.word	0x00000130
        /*0374*/ 	.short	0x0100
        /*0376*/ 	.byte	0x05
	.zero		1


	//   ....[39]....
        /*0378*/ 	.word	0x00000d50
        /*037c*/ 	.word	0x000000ff
        /*0380*/ 	.word	0x00000140
        /*0384*/ 	.short	0x0100
        /*0386*/ 	.byte	0x05
	.zero		1


	//   ....[40]....
        /*0388*/ 	.word	0x00000d60
        /*038c*/ 	.word	0x000000ff
        /*0390*/ 	.word	0x00000138
        /*0394*/ 	.short	0x0100
        /*0396*/ 	.byte	0x05
	.zero		1


	//   ....[41]....
        /*0398*/ 	.word	0x00000d70
        /*039c*/ 	.word	0x000000ff
        /*03a0*/ 	.word	0x00000148
        /*03a4*/ 	.short	0x0100
        /*03a6*/ 	.byte	0x05
	.zero		1


	//   ....[42]....
        /*03a8*/ 	.word	0x00001640
        /*03ac*/ 	.word	0x00000002
        /*03b0*/ 	.word	0x00000140
        /*03b4*/ 	.short	0x010a
        /*03b6*/ 	.byte	0xff
	.zero		1


	//   ....[43]....
        /*03b8*/ 	.word	0x00001670
        /*03bc*/ 	.word	0x00000002
        /*03c0*/ 	.word	0x00000130
        /*03c4*/ 	.short	0x0101
        /*03c6*/ 	.byte	0xff
	.zero		1


	//   ....[44]....
        /*03c8*/ 	.word	0x00001740
        /*03cc*/ 	.word	0x000000ff
        /*03d0*/ 	.word	0x00000040
        /*03d4*/ 	.short	0x010a
        /*03d6*/ 	.byte	0x08
	.zero		1


	//   ....[45]....
        /*03d8*/ 	.word	0x000017e0
        /*03dc*/ 	.word	0x000000ff
        /*03e0*/ 	.word	0x00000040
        /*03e4*/ 	.short	0x010a
        /*03e6*/ 	.byte	0x21
	.zero		1


	//   ....[46]....
        /*03e8*/ 	.word	0x00001930
        /*03ec*/ 	.word	0x000000ff
        /*03f0*/ 	.word	0x00000040
        /*03f4*/ 	.short	0x010a
        /*03f6*/ 	.byte	0x08
	.zero		1


	//   ....[47]....
        /*03f8*/ 	.word	0x00001a40
        /*03fc*/ 	.word	0x000000ff
        /*0400*/ 	.word	0x000000c8
        /*0404*/ 	.short	0x0101
        /*0406*/ 	.byte	0x04
	.zero		1


	//   ....[48]....
        /*0408*/ 	.word	0x00001a60
        /*040c*/ 	.word	0x000000ff
        /*0410*/ 	.word	0x00000040
        /*0414*/ 	.short	0x010a
        /*0416*/ 	.byte	0x08
	.zero		1


	//   ....[49]....
        /*0418*/ 	.word	0x00001ae0
        /*041c*/ 	.word	0x000000ff
        /*0420*/ 	.word	0x00000040
        /*0424*/ 	.short	0x010a
        /*0426*/ 	.byte	0x11
	.zero		1


	//   ....[50]....
        /*0428*/ 	.word	0x00001c30
        /*042c*/ 	.word	0x000000ff
        /*0430*/ 	.word	0x00000040
        /*0434*/ 	.short	0x010a
        /*0436*/ 	.byte	0x08
	.zero		1


	//   ....[51]....
        /*0438*/ 	.word	0x00001d70
        /*043c*/ 	.word	0x00000002
        /*0440*/ 	.word	0x000000d0
        /*0444*/ 	.short	0x010a
        /*0446*/ 	.byte	0xff
	.zero		1


	//   ....[52]....
        /*0448*/ 	.word	0x00001e30
        /*044c*/ 	.word	0x00000002
        /*0450*/ 	.word	0x00000000
        /*0454*/ 	.short	0x0101
        /*0456*/ 	.byte	0xff
	.zero		1


	//   ....[53]....
        /*0458*/ 	.word	0x00002390
        /*045c*/ 	.word	0x000000ff
        /*0460*/ 	.word	0x00000000
        /*0464*/ 	.short	0x010a
        /*0466*/ 	.byte	0x05
	.zero		1


	//   ....[54]....
        /*0468*/ 	.word	0x00002420
        /*046c*/ 	.word	0x000000ff
        /*0470*/ 	.word	0x00000000
        /*0474*/ 	.short	0x010a
        /*0476*/ 	.byte	0x05
	.zero		1


	//   ....[55]....
        /*0478*/ 	.word	0x000024b0
        /*047c*/ 	.word	0x000000ff
        /*0480*/ 	.word	0x00000000
        /*0484*/ 	.short	0x010a
        /*0486*/ 	.byte	0x05
	.zero		1


	//   ....[56]....
        /*0488*/ 	.word	0x00002540
        /*048c*/ 	.word	0x000000ff
        /*0490*/ 	.word	0x00000000
        /*0494*/ 	.short	0x010a
        /*0496*/ 	.byte	0x05
	.zero		1


	//   ....[57]....
        /*0498*/ 	.word	0x000025d0
        /*049c*/ 	.word	0x000000ff
        /*04a0*/ 	.word	0x00000000
        /*04a4*/ 	.short	0x010a
        /*04a6*/ 	.byte	0x05
	.zero		1


	//   ....[58]....
        /*04a8*/ 	.word	0x00002660
        /*04ac*/ 	.word	0x000000ff
        /*04b0*/ 	.word	0x00000000
        /*04b4*/ 	.short	0x010a
        /*04b6*/ 	.byte	0x05
	.zero		1


	//   ....[59]....
        /*04b8*/ 	.word	0x000026f0
        /*04bc*/ 	.word	0x000000ff
        /*04c0*/ 	.word	0x00000000
        /*04c4*/ 	.short	0x010a
        /*04c6*/ 	.byte	0x05
	.zero		1


	//   ....[60]....
        /*04c8*/ 	.word	0x00002790
        /*04cc*/ 	.word	0x00000000
        /*04d0*/ 	.word	0x00000000
        /*04d4*/ 	.short	0x010a
        /*04d6*/ 	.byte	0xff
	.zero		1


	//   ....[61]....
        /*04d8*/ 	.word	0x000028b0
        /*04dc*/ 	.word	0x00000000
        /*04e0*/ 	.word	0x00000130
        /*04e4*/ 	.short	0x010a
        /*04e6*/ 	.byte	0xff
	.zero		1


	//   ....[62]....
        /*04e8*/ 	.word	0x00002920
        /*04ec*/ 	.word	0x00000000
        /*04f0*/ 	.word	0x00000000
        /*04f4*/ 	.short	0x0101
        /*04f6*/ 	.byte	0xff
	.zero		1


	//   ....[63]....
        /*04f8*/ 	.word	0x00002940
        /*04fc*/ 	.word	0x000000ff
        /*0500*/ 	.word	0x000000e0
        /*0504*/ 	.short	0x010a
        /*0506*/ 	.byte	0x05
	.zero		1


	//   ....[64]....
        /*0508*/ 	.word	0x00002a60
        /*050c*/ 	.word	0x00000000
        /*0510*/ 	.word	0x000000d0
        /*0514*/ 	.short	0x010a
        /*0516*/ 	.byte	0xff
	.zero		1


	//   ....[65]....
        /*0518*/ 	.word	0x00002b60
        /*051c*/ 	.word	0x00000000
        /*0520*/ 	.word	0x00000000
        /*0524*/ 	.short	0x0101
        /*0526*/ 	.byte	0xff
	.zero		1


	//   ....[66]....
        /*0528*/ 	.word	0x00002bf0
        /*052c*/ 	.word	0x000000ff
        /*0530*/ 	.word	0x000000e0
        /*0534*/ 	.short	0x0106
        /*0536*/ 	.byte	0x05
	.zero		1


	//   ....[67]....
        /*0538*/ 	.word	0x00002c10
        /*053c*/ 	.word	0x000000ff
        /*0540*/ 	.word	0x000000e0
        /*0544*/ 	.short	0x010a
        /*0546*/ 	.byte	0x05
	.zero		1


	//   ....[68]....
        /*0548*/ 	.word	0x00002ca0
        /*054c*/ 	.word	0x000000ff
        /*0550*/ 	.word	0x000000e0
        /*0554*/ 	.short	0x0106
        /*0556*/ 	.byte	0x04
	.zero		1


	//   ....[69]....
        /*0558*/ 	.word	0x00002ce0
        /*055c*/ 	.word	0x00000000
        /*0560*/ 	.word	0x000000e0
        /*0564*/ 	.short	0x010a
        /*0566*/ 	.byte	0xff
	.zero		1


	//   ....[70]....
        /*0568*/ 	.word	0x00003220
        /*056c*/ 	.word	0x00000000
        /*0570*/ 	.word	0x000000d0
        /*0574*/ 	.short	0x010a
        /*0576*/ 	.byte	0xff
	.zero		1


	//   ....[71]....
        /*0578*/ 	.word	0x00003320
        /*057c*/ 	.word	0x00000003
        /*0580*/ 	.word	0x00000000
        /*0584*/ 	.short	0x0101
        /*0586*/ 	.byte	0xff
	.zero		1


	//   ....[72]....
        /*0588*/ 	.word	0x00003330
        /*058c*/ 	.word	0x000000ff
        /*0590*/ 	.word	0x00000000
        /*0594*/ 	.short	0x010a
        /*0596*/ 	.byte	0x06
	.zero		1


	//   ....[73]....
        /*0598*/ 	.word	0x000033b0
        /*059c*/ 	.word	0x000000ff
        /*05a0*/ 	.word	0x00000110
        /*05a4*/ 	.short	0x010a
        /*05a6*/ 	.byte	0x07
	.zero		1


	//   ....[74]....
        /*05a8*/ 	.word	0x00003490
        /*05ac*/ 	.word	0x000000ff
        /*05b0*/ 	.word	0x00000000
        /*05b4*/ 	.short	0x010a
        /*05b6*/ 	.byte	0x06
	.zero		1


	//   ....[75]....
        /*05b8*/ 	.word	0x000035c0
        /*05bc*/ 	.word	0x000000ff
        /*05c0*/ 	.word	0x00000000
        /*05c4*/ 	.short	0x010a
        /*05c6*/ 	.byte	0x1a
	.zero		1


	//   ....[76]....
        /*05c8*/ 	.word	0x00003860
        /*05cc*/ 	.word	0x000000ff
        /*05d0*/ 	.word	0x00000000
        /*05d4*/ 	.short	0x010a
        /*05d6*/ 	.byte	0x06
	.zero		1


	//   ....[77]....
        /*05d8*/ 	.word	0x000038f0
        /*05dc*/ 	.word	0x000000ff
        /*05e0*/ 	.word	0x00000000
        /*05e4*/ 	.short	0x010a
        /*05e6*/ 	.byte	0x06
	.zero		1


	//   ....[78]....
        /*05e8*/ 	.word	0x00003980
        /*05ec*/ 	.word	0x000000ff
        /*05f0*/ 	.word	0x00000000
        /*05f4*/ 	.short	0x010a
        /*05f6*/ 	.byte	0x06
	.zero		1


	//   ....[79]....
        /*05f8*/ 	.word	0x00003a10
        /*05fc*/ 	.word	0x000000ff
        /*0600*/ 	.word	0x00000000
        /*0604*/ 	.short	0x010a
        /*0606*/ 	.byte	0x07
	.zero		1


	//   ....[80]....
        /*0608*/ 	.word	0x00003e80
        /*060c*/ 	.word	0x00000000
        /*0610*/ 	.word	0x000000d0
        /*0614*/ 	.short	0x010a
        /*0616*/ 	.byte	0xff
	.zero		1


	//   ....[81]....
        /*0618*/ 	.word	0x00003f40
        /*061c*/ 	.word	0x00000000
        /*0620*/ 	.word	0x00000000
        /*0624*/ 	.short	0x0101
        /*0626*/ 	.byte	0xff
	.zero		1


	//   ....[82]....
        /*0628*/ 	.word	0x00004260
        /*062c*/ 	.word	0x000000ff
        /*0630*/ 	.word	0x000000c8
        /*0634*/ 	.short	0x010a
        /*0636*/ 	.byte	0x07
	.zero		1


	//   ....[83]....
        /*0638*/ 	.word	0x00004450
        /*063c*/ 	.word	0x000000ff
        /*0640*/ 	.word	0x000000a0
        /*0644*/ 	.short	0x010a
        /*0646*/ 	.byte	0x07
	.zero		1


	//   ....[84]....
        /*0648*/ 	.word	0x000045c0
        /*064c*/ 	.word	0x000000ff
        /*0650*/ 	.word	0x00000080
        /*0654*/ 	.short	0x010b
        /*0656*/ 	.byte	0x07
	.zero		1


	//   ....[85]....
        /*0658*/ 	.word	0x000045d0
        /*065c*/ 	.word	0x000000ff
        /*0660*/ 	.word	0x00000000
        /*0664*/ 	.short	0x0101
        /*0666*/ 	.byte	0x08
	.zero		1


	//   ....[86]....
        /*0668*/ 	.word	0x000045e0
        /*066c*/ 	.word	0x000000ff
        /*0670*/ 	.word	0x000000a8
        /*0674*/ 	.short	0x010a
        /*0676*/ 	.byte	0x07
	.zero		1


	//   ....[87]....
        /*0678*/ 	.word	0x00004730
        /*067c*/ 	.word	0x000000ff
        /*0680*/ 	.word	0x00000088
        /*0684*/ 	.short	0x010b
        /*0686*/ 	.byte	0x07
	.zero		1


	//   ....[88]....
        /*0688*/ 	.word	0x00004740
        /*068c*/ 	.word	0x000000ff
        /*0690*/ 	.word	0x00000000
        /*0694*/ 	.short	0x0101
        /*0696*/ 	.byte	0x08
	.zero		1


	//   ....[89]....
        /*0698*/ 	.word	0x00004750
        /*069c*/ 	.word	0x000000ff
        /*06a0*/ 	.word	0x000000b0
        /*06a4*/ 	.short	0x010a
        /*06a6*/ 	.byte	0x07
	.zero		1


	//   ....[90]....
        /*06a8*/ 	.word	0x000048d0
        /*06ac*/ 	.word	0x000000ff
        /*06b0*/ 	.word	0x00000090
        /*06b4*/ 	.short	0x010b
        /*06b6*/ 	.byte	0x07
	.zero		1


	//   ....[91]....
        /*06b8*/ 	.word	0x00004910
        /*06bc*/ 	.word	0x000000ff
        /*06c0*/ 	.word	0x00000000
        /*06c4*/ 	.short	0x0101
        /*06c6*/ 	.byte	0x08
	.zero		1


	//   ....[92]....
        /*06c8*/ 	.word	0x00004950
        /*06cc*/ 	.word	0x000000ff
        /*06d0*/ 	.word	0x000000b8
        /*06d4*/ 	.short	0x010a
        /*06d6*/ 	.byte	0x07
	.zero		1


	//   ....[93]....
        /*06d8*/ 	.word	0x00004b90
        /*06dc*/ 	.word	0x000000ff
        /*06e0*/ 	.word	0x00000098
        /*06e4*/ 	.short	0x010b
        /*06e6*/ 	.byte	0x07
	.zero		1


	//   ....[94]....
        /*06e8*/ 	.word	0x00004bb0
        /*06ec*/ 	.word	0x000000ff
        /*06f0*/ 	.word	0x00000000
        /*06f4*/ 	.short	0x0101
        /*06f6*/ 	.byte	0x0d
	.zero		1


	//   ....[95]....
        /*06f8*/ 	.word	0x00004be0
        /*06fc*/ 	.word	0x000000ff
        /*0700*/ 	.word	0x000000a0
        /*0704*/ 	.short	0x010a
        /*0706*/ 	.byte	0x07
	.zero		1


	//   ....[96]....
        /*0708*/ 	.word	0x00004c00
        /*070c*/ 	.word	0x000000ff
        /*0710*/ 	.word	0x000000a8
        /*0714*/ 	.short	0x010a
        /*0716*/ 	.byte	0x07
	.zero		1


	//   ....[97]....
        /*0718*/ 	.word	0x00004c20
        /*071c*/ 	.word	0x000000ff
        /*0720*/ 	.word	0x000000b0
        /*0724*/ 	.short	0x010a
        /*0726*/ 	.byte	0x07
	.zero		1


	//   ....[98]....
        /*0728*/ 	.word	0x00004c60
        /*072c*/ 	.word	0x00000000
        /*0730*/ 	.word	0x000000b8
        /*0734*/ 	.short	0x010a
        /*0736*/ 	.byte	0xff
	.zero		1


	//   ....[99]....
        /*0738*/ 	.word	0x00004fd0
        /*073c*/ 	.word	0x00000000
        /*0740*/ 	.word	0x000000d0
        /*0744*/ 	.short	0x010a
        /*0746*/ 	.byte	0xff
	.zero		1


	//   ....[100]....
        /*0748*/ 	.word	0x000050e0
        /*074c*/ 	.word	0x00000000
        /*0750*/ 	.word	0x00000000
        /*0754*/ 	.short	0x0101
        /*0756*/ 	.byte	0xff
	.zero		1


	//   ....[101]....
        /*0758*/ 	.word	0x00005b60
        /*075c*/ 	.word	0x000000ff
        /*0760*/ 	.word	0x00000080
        /*0764*/ 	.short	0x010a
        /*0766*/ 	.byte	0x30
	.zero		1


	//   ....[102]....
        /*0768*/ 	.word	0x00005ba0
        /*076c*/ 	.word	0x00000054
        /*0770*/ 	.word	0x000000f0
        /*0774*/ 	.short	0x010a
        /*0776*/ 	.byte	0xff
	.zero		1


	//   ....[103]....
        /*0778*/ 	.word	0x00005d10
        /*077c*/ 	.word	0x000000ff
        /*0780*/ 	.word	0x00000080
        /*0784*/ 	.short	0x010a
        /*0786*/ 	.byte	0x30
	.zero		1


	//   ....[104]....
        /*0788*/ 	.word	0x00005e10
        /*078c*/ 	.word	0x00000054
        /*0790*/ 	.word	0x000000f0
        /*0794*/ 	.short	0x010a
        /*0796*/ 	.byte	0xff
	.zero		1


	//   ....[105]....
        /*0798*/ 	.word	0x00006610
        /*079c*/ 	.word	0x00000000
        /*07a0*/ 	.word	0x00000000
        /*07a4*/ 	.short	0x0101
        /*07a6*/ 	.byte	0xff
	.zero		1


	//   ....[106]....
        /*07a8*/ 	.word	0x00006620
        /*07ac*/ 	.word	0x00000002
        /*07b0*/ 	.word	0x00000080
        /*07b4*/ 	.short	0x010a
        /*07b6*/ 	.byte	0xff
	.zero		1


	//   ....[107]....
        /*07b8*/ 	.word	0x000066f0
        /*07bc*/ 	.word	0x00000002
        /*07c0*/ 	.word	0x00000080
        /*07c4*/ 	.short	0x010a
        /*07c6*/ 	.byte	0xff
	.zero		1


	//   ....[108]....
        /*07c8*/ 	.word	0x00006f70
        /*07cc*/ 	.word	0x00000015
        /*07d0*/ 	.word	0x00000000
        /*07d4*/ 	.short	0x0101
        /*07d6*/ 	.byte	0xff
	.zero		1


	//   ....[109]....
        /*07d8*/ 	.word	0x00006f90
        /*07dc*/ 	.word	0x00000000
        /*07e0*/ 	.word	0x00000080
        /*07e4*/ 	.short	0x010a
        /*07e6*/ 	.byte	0xff
	.zero		1


	//   ....[110]....
        /*07e8*/ 	.word	0x00007050
        /*07ec*/ 	.word	0x00000000
        /*07f0*/ 	.word	0x00000080
        /*07f4*/ 	.short	0x010a
        /*07f6*/ 	.byte	0xff
	.zero		1


	//   ....[111]....
        /*07f8*/ 	.word	0x000078d0
        /*07fc*/ 	.word	0x00000015
        /*0800*/ 	.word	0x00000000
        /*0804*/ 	.short	0x0101
        /*0806*/ 	.byte	0xff
	.zero		1


	//   ....[112]....
        /*0808*/ 	.word	0x000078f0
        /*080c*/ 	.word	0x00000002
        /*0810*/ 	.word	0x00000080
        /*0814*/ 	.short	0x010a
        /*0816*/ 	.byte	0xff
	.zero		1


	//   ....[113]....
        /*0818*/ 	.word	0x000079b0
        /*081c*/ 	.word	0x00000002
        /*0820*/ 	.word	0x00000080
        /*0824*/ 	.short	0x010a
        /*0826*/ 	.byte	0xff
	.zero		1


	//   ....[114]....
        /*0828*/ 	.word	0x00007d20
        /*082c*/ 	.word	0x000000ff
        /*0830*/ 	.word	0x00000000
        /*0834*/ 	.short	0x0101
        /*0836*/ 	.byte	0x05
	.zero		1


	//   ....[115]....
        /*0838*/ 	.word	0x00008290
        /*083c*/ 	.word	0x00000000
        /*0840*/ 	.word	0x00000000
        /*0844*/ 	.short	0x0101
        /*0846*/ 	.byte	0xff
	.zero		1


	//   ....[116]....
        /*0848*/ 	.word	0x00008500
        /*084c*/ 	.word	0x000000ff
        /*0850*/ 	.word	0x00000000
        /*0854*/ 	.short	0x0101
        /*0856*/ 	.byte	0x04
	.zero		1


	//   ....[117]....
        /*0858*/ 	.word	0x00008520
        /*085c*/ 	.word	0x00000002
        /*0860*/ 	.word	0x00000140
        /*0864*/ 	.short	0x010a
        /*0866*/ 	.byte	0xff
	.zero		1


	//   ....[118]....
        /*0868*/ 	.word	0x00008580
        /*086c*/ 	.word	0x00000002
        /*0870*/ 	.word	0x00000040
        /*0874*/ 	.short	0x010a
        /*0876*/ 	.byte	0xff
	.zero		1


	//   ....[119]....
        /*0878*/ 	.word	0x000085e0
        /*087c*/ 	.word	0x00000002
        /*0880*/ 	.word	0x00000040
        /*0884*/ 	.short	0x010a
        /*0886*/ 	.byte	0xff
	.zero		1


	//   ....[120]....
        /*0888*/ 	.word	0x00008630
        /*088c*/ 	.word	0x00000002
        /*0890*/ 	.word	0x000000d0
        /*0894*/ 	.short	0x010a
        /*0896*/ 	.byte	0xff
	.zero		1


	//   ....[121]....
        /*0898*/ 	.word	0x00008690
        /*089c*/ 	.word	0x00000000
        /*08a0*/ 	.word	0x00000000
        /*08a4*/ 	.short	0x010a
        /*08a6*/ 	.byte	0xff
	.zero		1


	//   ....[122]....
        /*08a8*/ 	.word	0x000086f0
        /*08ac*/ 	.word	0x00000000
        /*08b0*/ 	.word	0x00000000
        /*08b4*/ 	.short	0x010a
        /*08b6*/ 	.byte	0xff
	.zero		1


	//   ....[123]....
        /*08b8*/ 	.word	0x00008750
        /*08bc*/ 	.word	0x00000000
        /*08c0*/ 	.word	0x00000000
        /*08c4*/ 	.short	0x010a
        /*08c6*/ 	.byte	0xff
	.zero		1


	//   ....[124]....
        /*08c8*/ 	.word	0x000087b0
        /*08cc*/ 	.word	0x00000000
        /*08d0*/ 	.word	0x00000000
        /*08d4*/ 	.short	0x010a
        /*08d6*/ 	.byte	0xff
	.zero		1


	//   ....[125]....
        /*08d8*/ 	.word	0x00008810
        /*08dc*/ 	.word	0x00000000
        /*08e0*/ 	.word	0x00000000
        /*08e4*/ 	.short	0x010a
        /*08e6*/ 	.byte	0xff
	.zero		1


	//   ....[126]....
        /*08e8*/ 	.word	0x00008870
        /*08ec*/ 	.word	0x00000000
        /*08f0*/ 	.word	0x00000000
        /*08f4*/ 	.short	0x010a
        /*08f6*/ 	.byte	0xff
	.zero		1


	//   ....[127]....
        /*08f8*/ 	.word	0x000088d0
        /*08fc*/ 	.word	0x00000000
        /*0900*/ 	.word	0x00000000
        /*0904*/ 	.short	0x010a
        /*0906*/ 	.byte	0xff
	.zero		1


	//   ....[128]....
        /*0908*/ 	.word	0x00008920
        /*090c*/ 	.word	0x00000000
        /*0910*/ 	.word	0x00000130
        /*0914*/ 	.short	0x010a
        /*0916*/ 	.byte	0xff
	.zero		1


	//   ....[129]....
        /*0918*/ 	.word	0x00008980
        /*091c*/ 	.word	0x00000000
        /*0920*/ 	.word	0x000000e0
        /*0924*/ 	.short	0x010a
        /*0926*/ 	.byte	0xff
	.zero		1


	//   ....[130]....
        /*0928*/ 	.word	0x000089d0
        /*092c*/ 	.word	0x00000000
        /*0930*/ 	.word	0x000000d0
        /*0934*/ 	.short	0x010a
        /*0936*/ 	.byte	0xff
	.zero		1


	//   ....[131]....
        /*0938*/ 	.word	0x00008a30
        /*093c*/ 	.word	0x00000000
        /*0940*/ 	.word	0x000000e0
        /*0944*/ 	.short	0x010a
        /*0946*/ 	.byte	0xff
	.zero		1


	//   ....[132]....
        /*0948*/ 	.word	0x00008a80
        /*094c*/ 	.word	0x00000000
        /*0950*/ 	.word	0x000000d0
        /*0954*/ 	.short	0x010a
        /*0956*/ 	.byte	0xff
	.zero		1


	//   ....[133]....
        /*0958*/ 	.word	0x00008ae0
        /*095c*/ 	.word	0x00000002
        /*0960*/ 	.word	0x00000110
        /*0964*/ 	.short	0x010a
        /*0966*/ 	.byte	0xff
	.zero		1


	//   ....[134]....
        /*0968*/ 	.word	0x00008b40
        /*096c*/ 	.word	0x00000000
        /*0970*/ 	.word	0x00000000
        /*0974*/ 	.short	0x010a
        /*0976*/ 	.byte	0xff
	.zero		1


	//   ....[135]....
        /*0978*/ 	.word	0x00008ba0
        /*097c*/ 	.word	0x00000000
        /*0980*/ 	.word	0x00000000
        /*0984*/ 	.short	0x010a
        /*0986*/ 	.byte	0xff
	.zero		1


	//   ....[136]....
        /*0988*/ 	.word	0x00008c00
        /*098c*/ 	.word	0x00000000
        /*0990*/ 	.word	0x00000000
        /*0994*/ 	.short	0x010a
        /*0996*/ 	.byte	0xff
	.zero		1


	//   ....[137]....
        /*0998*/ 	.word	0x00008c60
        /*099c*/ 	.word	0x00000000
        /*09a0*/ 	.word	0x00000000
        /*09a4*/ 	.short	0x010a
        /*09a6*/ 	.byte	0xff
	.zero		1


	//   ....[138]....
        /*09a8*/ 	.word	0x00008cc0
        /*09ac*/ 	.word	0x00000000
        /*09b0*/ 	.word	0x00000000
        /*09b4*/ 	.short	0x010a
        /*09b6*/ 	.byte	0xff
	.zero		1


	//   ....[139]....
        /*09b8*/ 	.word	0x00008d10
        /*09bc*/ 	.word	0x00000000
        /*09c0*/ 	.word	0x000000d0
        /*09c4*/ 	.short	0x010a
        /*09c6*/ 	.byte	0xff
	.zero		1


	//   ....[140]....
        /*09c8*/ 	.word	0x00008d70
        /*09cc*/ 	.word	0x00000000
        /*09d0*/ 	.word	0x000000c8
        /*09d4*/ 	.short	0x010a
        /*09d6*/ 	.byte	0xff
	.zero		1


	//   ....[141]....
        /*09d8*/ 	.word	0x00008dd0
        /*09dc*/ 	.word	0x00000000
        /*09e0*/ 	.word	0x000000a0
        /*09e4*/ 	.short	0x010a
        /*09e6*/ 	.byte	0xff
	.zero		1


	//   ....[142]....
        /*09e8*/ 	.word	0x00008e30
        /*09ec*/ 	.word	0x00000000
        /*09f0*/ 	.word	0x000000a8
        /*09f4*/ 	.short	0x010a
        /*09f6*/ 	.byte	0xff
	.zero		1


	//   ....[143]....
        /*09f8*/ 	.word	0x00008e90
        /*09fc*/ 	.word	0x00000000
        /*0a00*/ 	.word	0x000000b0
        /*0a04*/ 	.short	0x010a
        /*0a06*/ 	.byte	0xff
	.zero		1


	//   ....[144]....
        /*0a08*/ 	.word	0x00008ef0
        /*0a0c*/ 	.word	0x00000000
        /*0a10*/ 	.word	0x000000b8
        /*0a14*/ 	.short	0x010a
        /*0a16*/ 	.byte	0xff
	.zero		1


	//   ....[145]....
        /*0a18*/ 	.word	0x00008f50
        /*0a1c*/ 	.word	0x00000000
        /*0a20*/ 	.word	0x000000a0
        /*0a24*/ 	.short	0x010a
        /*0a26*/ 	.byte	0xff
	.zero		1


	//   ....[146]....
        /*0a28*/ 	.word	0x00008fb0
        /*0a2c*/ 	.word	0x00000000
        /*0a30*/ 	.word	0x000000a8
        /*0a34*/ 	.short	0x010a
        /*0a36*/ 	.byte	0xff
	.zero		1


	//   ....[147]....
        /*0a38*/ 	.word	0x00009010
        /*0a3c*/ 	.word	0x00000000
        /*0a40*/ 	.word	0x000000b0
        /*0a44*/ 	.short	0x010a
        /*0a46*/ 	.byte	0xff
	.zero		1


	//   ....[148]....
        /*0a48*/ 	.word	0x00009060
        /*0a4c*/ 	.word	0x00000000
        /*0a50*/ 	.word	0x000000d0
        /*0a54*/ 	.short	0x010a
        /*0a56*/ 	.byte	0xff
	.zero		1


	//   ....[149]....
        /*0a58*/ 	.word	0x000090c0
        /*0a5c*/ 	.word	0x00000000
        /*0a60*/ 	.word	0x00000080
        /*0a64*/ 	.short	0x010a
        /*0a66*/ 	.byte	0xff
	.zero		1


	//   ....[150]....
        /*0a68*/ 	.word	0x00009110
        /*0a6c*/ 	.word	0x00000054
        /*0a70*/ 	.word	0x000000f0
        /*0a74*/ 	.short	0x010a
        /*0a76*/ 	.byte	0xff
	.zero		1


	//   ....[151]....
        /*0a78*/ 	.word	0x00009160
        /*0a7c*/ 	.word	0x00000002
        /*0a80*/ 	.word	0x00000080
        /*0a84*/ 	.short	0x010a
        /*0a86*/ 	.byte	0xff
	.zero		1


	//   ....[152]....
        /*0a88*/ 	.word	0x000091b0
        /*0a8c*/ 	.word	0x00000000
        /*0a90*/ 	.word	0x00000080
        /*0a94*/ 	.short	0x010a
        /*0a96*/ 	.byte	0xff
	.zero		1


	//   ....[153]....
        /*0a98*/ 	.word	0x00009200
        /*0a9c*/ 	.word	0x00000002
        /*0aa0*/ 	.word	0x00000080
        /*0aa4*/ 	.short	0x010a
        /*0aa6*/ 	.byte	0xff
	.zero		1


	//----- nvinfo : EIATTR_NUM_MBARRIERS
	.align		4
.L_47:
        /*0aa8*/ 	.byte	0x03, 0x38
        /*0aaa*/ 	.short	0x002a


	//----- nvinfo : EIATTR_EXIT_INSTR_OFFSETS
	.align		4
        /*0aac*/ 	.byte	0x04, 0x1c
        /*0aae*/ 	.short	(.L_49 - .L_48)


	//   ....[0]....
.L_48:
        /*0ab0*/ 	.word	0x000027c0


	//   ....[1]....
        /*0ab4*/ 	.word	0x00002cb0


	//   ....[2]....
        /*0ab8*/ 	.word	0x00002d10


	//   ....[3]....
        /*0abc*/ 	.word	0x00003c70


	//   ....[4]....
        /*0ac0*/ 	.word	0x00004c90


	//   ....[5]....
        /*0ac4*/ 	.word	0x00004cd0


	//   ....[6]....
        /*0ac8*/ 	.word	0x000083f0


	//   ....[7]....
        /*0acc*/ 	.word	0x00008470


	//   ....[8]....
        /*0ad0*/ 	.word	0x000084a0


	//   ....[9]....
        /*0ad4*/ 	.word	0x00008510


	//----- nvinfo : EIATTR_MAX_THREADS
	.align		4
.L_49:
        /*0ad8*/ 	.byte	0x04, 0x05
        /*0ada*/ 	.short	(.L_51 - .L_50)
.L_50:
        /*0adc*/ 	.word	0x00000100
        /*0ae0*/ 	.word	0x00000001
        /*0ae4*/ 	.word	0x00000001


	//----- nvinfo : EIATTR_CRS_STACK_SIZE
	.align		4
.L_51:
        /*0ae8*/ 	.byte	0x04, 0x1e
        /*0aea*/ 	.short	(.L_53 - .L_52)
.L_52:
        /*0aec*/ 	.word	0x00000000


	//----- nvinfo : EIATTR_CBANK_PARAM_SIZE
	.align		4
.L_53:
        /*0af0*/ 	.byte	0x03, 0x19
        /*0af2*/ 	.short	0x0800


	//----- nvinfo : EIATTR_PARAM_CBANK
	.align		4
        /*0af4*/ 	.byte	0x04, 0x0a
        /*0af6*/ 	.short	(.L_55 - .L_54)
	.align		4
.L_54:
        /*0af8*/ 	.word	index@(.nv.constant0._ZN7cutlass13device_kernelINS_4gemm6kernel13GemmUniversalIN4cute5tupleIJiiiiEEENS1_10collective13CollectiveMmaINS1_35MainloopSm100TmaUmmaWarpSpecializedILi8ELi2ELi4ENS5_IJNS4_1CILi1EEESB_SB_EEEEENS5_IJNSA_ILi64EEENSA_ILi128EEENSA_ILi32EEEEEENS_10tfloat32_tENS5_IJlSB_lEEESI_SJ_NS4_8TiledMMAINS4_8MMA_AtomIJNS4_17SM100_MMA_TF32_SSISI_SI_fLi64ELi128ELNS4_4UMMA5MajorE0ELSO_0ELNSN_7ScaleInE0ELSP_0EEEEEENS4_6LayoutISC_NS5_IJNSA_ILi0EEEST_ST_EEEEENS5_IJNS4_10UnderscoreESW_SW_EEEEENS4_13SM90_TMA_LOADENS4_14ComposedLayoutINS4_7SwizzleILi3ELi4ELi3EEENS4_18smem_ptr_flag_bitsILi32EEENSS_INS5_IJNSA_ILi8EEESG_EEENS5_IJSG_SB_EEEEEEEvNS4_8identityESZ_S19_vS1A_EENS_8epilogue10collective18CollectiveEpilogueINS1C_23Sm100TmaWarpSpecializedILi4ELi2ELi16ELb1ELb0EEEJSH_NS5_IJNSS_ISE_SB_EENSS_ISG_SB_EEEEESI_SJ_SI_SJ_NS1C_6fusion15FusionCallbacksIS1G_NS1K_17LinearCombinationISI_fSI_fLNS_15FloatRoundStyleE2EEESH_S1J_JEEENS4_5SM1004TMEM4LOAD26SM100_TMEM_LOAD_16dp128b8xESZ_S19_NS4_17SM75_U32x4_LDSM_NENS4_14SM90_TMA_STOREES19_NS4_17SM90_U32x4_STSM_NENS4_39AutoVectorizingCopyWithAssumedAlignmentILi128EEEEEEvvEEEEvNT_6ParamsE)
        /*0afc*/ 	.short	0x0380
        /*0afe*/ 	.short	0x0800


	//----- nvinfo : EIATTR_SW_WAR
	.align		4
.L_55:
        /*0b00*/ 	.byte	0x04, 0x36
        /*0b02*/ 	.short	(.L_57 - .L_56)
.L_56:
        /*0b04*/ 	.word	0x00000008
.L_57:


//--------------------- .nv.callgraph             --------------------------
	.section	.nv.callgraph,"",@"SHT_CUDA_CALLGRAPH"
	.align	4
	.sectionentsize	8
	.align		4
        /*0000*/ 	.word	0x00000000
	.align		4
        /*0004*/ 	.word	0xffffffff
	.align		4
        /*0008*/ 	.word	index@(_ZN7cutlass13device_kernelINS_4gemm6kernel13GemmUniversalIN4cute5tupleIJiiiiEEENS1_10collective13CollectiveMmaINS1_35MainloopSm100TmaUmmaWarpSpecializedILi8ELi2ELi4ENS5_IJNS4_1CILi1EEESB_SB_EEEEENS5_IJNSA_ILi64EEENSA_ILi128EEENSA_ILi32EEEEEENS_10tfloat32_tENS5_IJlSB_lEEESI_SJ_NS4_8TiledMMAINS4_8MMA_AtomIJNS4_17SM100_MMA_TF32_SSISI_SI_fLi64ELi128ELNS4_4UMMA5MajorE0ELSO_0ELNSN_7ScaleInE0ELSP_0EEEEEENS4_6LayoutISC_NS5_IJNSA_ILi0EEEST_ST_EEEEENS5_IJNS4_10UnderscoreESW_SW_EEEEENS4_13SM90_TMA_LOADENS4_14ComposedLayoutINS4_7SwizzleILi3ELi4ELi3EEENS4_18smem_ptr_flag_bitsILi32EEENSS_INS5_IJNSA_ILi8EEESG_EEENS5_IJSG_SB_EEEEEEEvNS4_8identityESZ_S19_vS1A_EENS_8epilogue10collective18CollectiveEpilogueINS1C_23Sm100TmaWarpSpecializedILi4ELi2ELi16ELb1ELb0EEEJSH_NS5_IJNSS_ISE_SB_EENSS_ISG_SB_EEEEESI_SJ_SI_SJ_NS1C_6fusion15FusionCallbacksIS1G_NS1K_17LinearCombinationISI_fSI_fLNS_15FloatRoundStyleE2EEESH_S1J_JEEENS4_5SM1004TMEM4LOAD26SM100_TMEM_LOAD_16dp128b8xESZ_S19_NS4_17SM75_U32x4_LDSM_NENS4_14SM90_TMA_STOREES19_NS4_17SM90_U32x4_STSM_NENS4_39AutoVectorizingCopyWithAssumedAlignmentILi128EEEEEEvvEEEEvNT_6ParamsE)
	.align		4
        /*000c*/ 	.word	index@(__assertfail)
	.align		4
        /*0010*/ 	.word	0x00000000
	.align		4
        /*0014*/ 	.word	0xfffffffe
	.align		4
        /*0018*/ 	.word	0x00000000
	.align		4
        /*001c*/ 	.word	0xfffffffd
	.align		4
        /*0020*/ 	.word	0x00000000
	.align		4
        /*0024*/ 	.word	0xfffffffc


//--------------------- .nv.constant4             --------------------------
	.section	.nv.constant4,"a",@progbits
	.align	8
	.align		8
.nv.constant4:
        /*0000*/ 	.dword	__assertfail
	.align		8
        /*0008*/ 	.dword	__unnamed_1
	.align		8
        /*0010*/ 	.dword	__unnamed_2
	.align		8
        /*0018*/ 	.dword	_ZN40_INTERNAL_8ef51a7f_4_k_cu_519475f0_206114cuda3std3__45__cpo5beginE
	.align		8
        /*0020*/ 	.dword	_ZN40_INTERNAL_8ef51a7f_4_k_cu_519475f0_206114cuda3std3__45__cpo3endE
	.align		8
        /*0028*/ 	.dword	_ZN40_INTERNAL_8ef51a7f_4_k_cu_519475f0_206114cuda3std3__45__cpo6cbeginE
	.align		8
        /*0030*/ 	.dword	_ZN40_INTERNAL_8ef51a7f_4_k_cu_519475f0_206114cuda3std3__45__cpo4cendE
	.align		8
        /*0038*/ 	.dword	_ZN40_INTERNAL_8ef51a7f_4_k_cu_519475f0_206114cuda3std3__442_GLOBAL__N__8ef51a7f_4_k_cu_519475f0_206116ignoreE
	.align		8
        /*0040*/ 	.dword	_ZN40_INTERNAL_8ef51a7f_4_k_cu_519475f0_206114cuda3std3__419piecewise_constructE
	.align		8
        /*0048*/ 	.dword	_ZN40_INTERNAL_8ef51a7f_4_k_cu_519475f0_206114cuda3std3__48in_placeE
	.align		8
        /*0050*/ 	.dword	_ZN40_INTERNAL_8ef51a7f_4_k_cu_519475f0_206114cuda3std6ranges3__45__cpo4swapE
	.align		8
        /*0058*/ 	.dword	_ZN40_INTERNAL_8ef51a7f_4_k_cu_519475f0_206114cuda3std6ranges3__45__cpo9iter_moveE
	.align		8
        /*0060*/ 	.dword	_ZN40_INTERNAL_8ef51a7f_4_k_cu_519475f0_206114cute7productE
	.align		8
        /*0068*/ 	.dword	_ZN40_INTERNAL_8ef51a7f_4_k_cu_519475f0_206114cute1_E
	.align		8
        /*0070*/ 	.dword	$str$25
	.align		8
        /*0078*/ 	.dword	$str$26
	.align		8
        /*0080*/ 	.dword	$str$27
	.align		8
        /*0088*/ 	.dword	$str$28


//--------------------- .text._ZN7cutlass13device_kernelINS_4gemm6kernel13GemmUniversalIN4cute5tupleIJiiiiEEENS1_10collective13CollectiveMmaINS1_35MainloopSm100TmaUmmaWarpSpecializedILi8ELi2ELi4ENS5_IJNS4_1CILi1EEESB_SB_EEEEENS5_IJNSA_ILi64EEENSA_ILi128EEENSA_ILi32EEEEEENS_10tfloat32_tENS5_IJlSB_lEEESI_SJ_NS4_8TiledMMAINS4_8MMA_AtomIJNS4_17SM100_MMA_TF32_SSISI_SI_fLi64ELi128ELNS4_4UMMA5MajorE0ELSO_0ELNSN_7ScaleInE0ELSP_0EEEEEENS4_6LayoutISC_NS5_IJNSA_ILi0EEEST_ST_EEEEENS5_IJNS4_10UnderscoreESW_SW_EEEEENS4_13SM90_TMA_LOADENS4_14ComposedLayoutINS4_7SwizzleILi3ELi4ELi3EEENS4_18smem_ptr_flag_bitsILi32EEENSS_INS5_IJNSA_ILi8EEESG_EEENS5_IJSG_SB_EEEEEEEvNS4_8identityESZ_S19_vS1A_EENS_8epilogue10collective18CollectiveEpilogueINS1C_23Sm100TmaWarpSpecializedILi4ELi2ELi16ELb1ELb0EEEJSH_NS5_IJNSS_ISE_SB_EENSS_ISG_SB_EEEEESI_SJ_SI_SJ_NS1C_6fusion15FusionCallbacksIS1G_NS1K_17LinearCombinationISI_fSI_fLNS_15FloatRoundStyleE2EEESH_S1J_JEEENS4_5SM1004TMEM4LOAD26SM100_TMEM_LOAD_16dp128b8xESZ_S19_NS4_17SM75_U32x4_LDSM_NENS4_14SM90_TMA_STOREES19_NS4_17SM90_U32x4_STSM_NENS4_39AutoVectorizingCopyWithAssumedAlignmentILi128EEEEEEvvEEEEvNT_6ParamsE --------------------------
	.section	.text._ZN7cutlass13device_kernelINS_4gemm6kernel13GemmUniversalIN4cute5tupleIJiiiiEEENS1_10collective13CollectiveMmaINS1_35MainloopSm100TmaUmmaWarpSpecializedILi8ELi2ELi4ENS5_IJNS4_1CILi1EEESB_SB_EEEEENS5_IJNSA_ILi64EEENSA_ILi128EEENSA_ILi32EEEEEENS_10tfloat32_tENS5_IJlSB_lEEESI_SJ_NS4_8TiledMMAINS4_8MMA_AtomIJNS4_17SM100_MMA_TF32_SSISI_SI_fLi64ELi128ELNS4_4UMMA5MajorE0ELSO_0ELNSN_7ScaleInE0ELSP_0EEEEEENS4_6LayoutISC_NS5_IJNSA_ILi0EEEST_ST_EEEEENS5_IJNS4_10UnderscoreESW_SW_EEEEENS4_13SM90_TMA_LOADENS4_14ComposedLayoutINS4_7SwizzleILi3ELi4ELi3EEENS4_18smem_ptr_flag_bitsILi32EEENSS_INS5_IJNSA_ILi8EEESG_EEENS5_IJSG_SB_EEEEEEEvNS4_8identityESZ_S19_vS1A_EENS_8epilogue10collective18CollectiveEpilogueINS1C_23Sm100TmaWarpSpecializedILi4ELi2ELi16ELb1ELb0EEEJSH_NS5_IJNSS_ISE_SB_EENSS_ISG_SB_EEEEESI_SJ_SI_SJ_NS1C_6fusion15FusionCallbacksIS1G_NS1K_17LinearCombinationISI_fSI_fLNS_15FloatRoundStyleE2EEESH_S1J_JEEENS4_5SM1004TMEM4LOAD26SM100_TMEM_LOAD_16dp128b8xESZ_S19_NS4_17SM75_U32x4_LDSM_NENS4_14SM90_TMA_STOREES19_NS4_17SM90_U32x4_STSM_NENS4_39AutoVectorizingCopyWithAssumedAlignmentILi128EEEEEEvvEEEEvNT_6ParamsE,"ax",@progbits
	.align	128
.text._ZN7cutlass13device_kernelINS_4gemm6kernel13GemmUniversalIN4cute5tupleIJiiiiEEENS1_10collective13CollectiveMmaINS1_35MainloopSm100TmaUmmaWarpSpecializedILi8ELi2ELi4ENS5_IJNS4_1CILi1EEESB_SB_EEEEENS5_IJNSA_ILi64EEENSA_ILi128EEENSA_ILi32EEEEEENS_10tfloat32_tENS5_IJlSB_lEEESI_SJ_NS4_8TiledMMAINS4_8MMA_AtomIJNS4_17SM100_MMA_TF32_SSISI_SI_fLi64ELi128ELNS4_4UMMA5MajorE0ELSO_0ELNSN_7ScaleInE0ELSP_0EEEEEENS4_6LayoutISC_NS5_IJNSA_ILi0EEEST_ST_EEEEENS5_IJNS4_10UnderscoreESW_SW_EEEEENS4_13SM90_TMA_LOADENS4_14ComposedLayoutINS4_7SwizzleILi3ELi4ELi3EEENS4_18smem_ptr_flag_bitsILi32EEENSS_INS5_IJNSA_ILi8EEESG_EEENS5_IJSG_SB_EEEEEEEvNS4_8identityESZ_S19_vS1A_EENS_8epilogue10collective18CollectiveEpilogueINS1C_23Sm100TmaWarpSpecializedILi4ELi2ELi16ELb1ELb0EEEJSH_NS5_IJNSS_ISE_SB_EENSS_ISG_SB_EEEEESI_SJ_SI_SJ_NS1C_6fusion15FusionCallbacksIS1G_NS1K_17LinearCombinationISI_fSI_fLNS_15FloatRoundStyleE2EEESH_S1J_JEEENS4_5SM1004TMEM4LOAD26SM100_TMEM_LOAD_16dp128b8xESZ_S19_NS4_17SM75_U32x4_LDSM_NENS4_14SM90_TMA_STOREES19_NS4_17SM90_U32x4_STSM_NENS4_39AutoVectorizingCopyWithAssumedAlignmentILi128EEEEEEvvEEEEvNT_6ParamsE:
        .type           _ZN7cutlass13device_kernelINS_4gemm6kernel13GemmUniversalIN4cute5tupleIJiiiiEEENS1_10collective13CollectiveMmaINS1_35MainloopSm100TmaUmmaWarpSpecializedILi8ELi2ELi4ENS5_IJNS4_1CILi1EEESB_SB_EEEEENS5_IJNSA_ILi64EEENSA_ILi128EEENSA_ILi32EEEEEENS_10tfloat32_tENS5_IJlSB_lEEESI_SJ_NS4_8TiledMMAINS4_8MMA_AtomIJNS4_17SM100_MMA_TF32_SSISI_SI_fLi64ELi128ELNS4_4UMMA5MajorE0ELSO_0ELNSN_7ScaleInE0ELSP_0EEEEEENS4_6LayoutISC_NS5_IJNSA_ILi0EEEST_ST_EEEEENS5_IJNS4_10UnderscoreESW_SW_EEEEENS4_13SM90_TMA_LOADENS4_14ComposedLayoutINS4_7SwizzleILi3ELi4ELi3EEENS4_18smem_ptr_flag_bitsILi32EEENSS_INS5_IJNSA_ILi8EEESG_EEENS5_IJSG_SB_EEEEEEEvNS4_8identityESZ_S19_vS1A_EENS_8epilogue10collective18CollectiveEpilogueINS1C_23Sm100TmaWarpSpecializedILi4ELi2ELi16ELb1ELb0EEEJSH_NS5_IJNSS_ISE_SB_EENSS_ISG_SB_EEEEESI_SJ_SI_SJ_NS1C_6fusion15FusionCallbacksIS1G_NS1K_17LinearCombinationISI_fSI_fLNS_15FloatRoundStyleE2EEESH_S1J_JEEENS4_5SM1004TMEM4LOAD26SM100_TMEM_LOAD_16dp128b8xESZ_S19_NS4_17SM75_U32x4_LDSM_NENS4_14SM90_TMA_STOREES19_NS4_17SM90_U32x4_STSM_NENS4_39AutoVectorizingCopyWithAssumedAlignmentILi128EEEEEEvvEEEEvNT_6ParamsE,@function
        .size           _ZN7cutlass13device_kernelINS_4gemm6kernel13GemmUniversalIN4cute5tupleIJiiiiEEENS1_10collective13CollectiveMmaINS1_35MainloopSm100TmaUmmaWarpSpecializedILi8ELi2ELi4ENS5_IJNS4_1CILi1EEESB_SB_EEEEENS5_IJNSA_ILi64EEENSA_ILi128EEENSA_ILi32EEEEEENS_10tfloat32_tENS5_IJlSB_lEEESI_SJ_NS4_8TiledMMAINS4_8MMA_AtomIJNS4_17SM100_MMA_TF32_SSISI_SI_fLi64ELi128ELNS4_4UMMA5MajorE0ELSO_0ELNSN_7ScaleInE0ELSP_0EEEEEENS4_6LayoutISC_NS5_IJNSA_ILi0EEEST_ST_EEEEENS5_IJNS4_10UnderscoreESW_SW_EEEEENS4_13SM90_TMA_LOADENS4_14ComposedLayoutINS4_7SwizzleILi3ELi4ELi3EEENS4_18smem_ptr_flag_bitsILi32EEENSS_INS5_IJNSA_ILi8EEESG_EEENS5_IJSG_SB_EEEEEEEvNS4_8identityESZ_S19_vS1A_EENS_8epilogue10collective18CollectiveEpilogueINS1C_23Sm100TmaWarpSpecializedILi4ELi2ELi16ELb1ELb0EEEJSH_NS5_IJNSS_ISE_SB_EENSS_ISG_SB_EEEEESI_SJ_SI_SJ_NS1C_6fusion15FusionCallbacksIS1G_NS1K_17LinearCombinationISI_fSI_fLNS_15FloatRoundStyleE2EEESH_S1J_JEEENS4_5SM1004TMEM4LOAD26SM100_TMEM_LOAD_16dp128b8xESZ_S19_NS4_17SM75_U32x4_LDSM_NENS4_14SM90_TMA_STOREES19_NS4_17SM90_U32x4_STSM_NENS4_39AutoVectorizingCopyWithAssumedAlignmentILi128EEEEEEvvEEEEvNT_6ParamsE,(.L_x_188 - _ZN7cutlass13device_kernelINS_4gemm6kernel13GemmUniversalIN4cute5tupleIJiiiiEEENS1_10collective13CollectiveMmaINS1_35MainloopSm100TmaUmmaWarpSpecializedILi8ELi2ELi4ENS5_IJNS4_1CILi1EEESB_SB_EEEEENS5_IJNSA_ILi64EEENSA_ILi128EEENSA_ILi32EEEEEENS_10tfloat32_tENS5_IJlSB_lEEESI_SJ_NS4_8TiledMMAINS4_8MMA_AtomIJNS4_17SM100_MMA_TF32_SSISI_SI_fLi64ELi128ELNS4_4UMMA5MajorE0ELSO_0ELNSN_7ScaleInE0ELSP_0EEEEEENS4_6LayoutISC_NS5_IJNSA_ILi0EEEST_ST_EEEEENS5_IJNS4_10UnderscoreESW_SW_EEEEENS4_13SM90_TMA_LOADENS4_14ComposedLayoutINS4_7SwizzleILi3ELi4ELi3EEENS4_18smem_ptr_flag_bitsILi32EEENSS_INS5_IJNSA_ILi8EEESG_EEENS5_IJSG_SB_EEEEEEEvNS4_8identityESZ_S19_vS1A_EENS_8epilogue10collective18CollectiveEpilogueINS1C_23Sm100TmaWarpSpecializedILi4ELi2ELi16ELb1ELb0EEEJSH_NS5_IJNSS_ISE_SB_EENSS_ISG_SB_EEEEESI_SJ_SI_SJ_NS1C_6fusion15FusionCallbacksIS1G_NS1K_17LinearCombinationISI_fSI_fLNS_15FloatRoundStyleE2EEESH_S1J_JEEENS4_5SM1004TMEM4LOAD26SM100_TMEM_LOAD_16dp128b8xESZ_S19_NS4_17SM75_U32x4_LDSM_NENS4_14SM90_TMA_STOREES19_NS4_17SM90_U32x4_STSM_NENS4_39AutoVectorizingCopyWithAssumedAlignmentILi128EEEEEEvvEEEEvNT_6ParamsE)
        .other          _ZN7cutlass13device_kernelINS_4gemm6kernel13GemmUniversalIN4cute5tupleIJiiiiEEENS1_10collective13CollectiveMmaINS1_35MainloopSm100TmaUmmaWarpSpecializedILi8ELi2ELi4ENS5_IJNS4_1CILi1EEESB_SB_EEEEENS5_IJNSA_ILi64EEENSA_ILi128EEENSA_ILi32EEEEEENS_10tfloat32_tENS5_IJlSB_lEEESI_SJ_NS4_8TiledMMAINS4_8MMA_AtomIJNS4_17SM100_MMA_TF32_SSISI_SI_fLi64ELi128ELNS4_4UMMA5MajorE0ELSO_0ELNSN_7ScaleInE0ELSP_0EEEEEENS4_6LayoutISC_NS5_IJNSA_ILi0EEEST_ST_EEEEENS5_IJNS4_10UnderscoreESW_SW_EEEEENS4_13SM90_TMA_LOADENS4_14ComposedLayoutINS4_7SwizzleILi3ELi4ELi3EEENS4_18smem_ptr_flag_bitsILi32EEENSS_INS5_IJNSA_ILi8EEESG_EEENS5_IJSG_SB_EEEEEEEvNS4_8identityESZ_S19_vS1A_EENS_8epilogue10collective18CollectiveEpilogueINS1C_23Sm100TmaWarpSpecializedILi4ELi2ELi16ELb1ELb0EEEJSH_NS5_IJNSS_ISE_SB_EENSS_ISG_SB_EEEEESI_SJ_SI_SJ_NS1C_6fusion15FusionCallbacksIS1G_NS1K_17LinearCombinationISI_fSI_fLNS_15FloatRoundStyleE2EEESH_S1J_JEEENS4_5SM1004TMEM4LOAD26SM100_TMEM_LOAD_16dp128b8xESZ_S19_NS4_17SM75_U32x4_LDSM_NENS4_14SM90_TMA_STOREES19_NS4_17SM90_U32x4_STSM_NENS4_39AutoVectorizingCopyWithAssumedAlignmentILi128EEEEEEvvEEEEvNT_6ParamsE,@"STO_CUDA_ENTRY STV_DEFAULT"
_ZN7cutlass13device_kernelINS_4gemm6kernel13GemmUniversalIN4cute5tupleIJiiiiEEENS1_10collective13CollectiveMmaINS1_35MainloopSm100TmaUmmaWarpSpecializedILi8ELi2ELi4ENS5_IJNS4_1CILi1EEESB_SB_EEEEENS5_IJNSA_ILi64EEENSA_ILi128EEENSA_ILi32EEEEEENS_10tfloat32_tENS5_IJlSB_lEEESI_SJ_NS4_8TiledMMAINS4_8MMA_AtomIJNS4_17SM100_MMA_TF32_SSISI_SI_fLi64ELi128ELNS4_4UMMA5MajorE0ELSO_0ELNSN_7ScaleInE0ELSP_0EEEEEENS4_6LayoutISC_NS5_IJNSA_ILi0EEEST_ST_EEEEENS5_IJNS4_10UnderscoreESW_SW_EEEEENS4_13SM90_TMA_LOADENS4_14ComposedLayoutINS4_7SwizzleILi3ELi4ELi3EEENS4_18smem_ptr_flag_bitsILi32EEENSS_INS5_IJNSA_ILi8EEESG_EEENS5_IJSG_SB_EEEEEEEvNS4_8identityESZ_S19_vS1A_EENS_8epilogue10collective18CollectiveEpilogueINS1C_23Sm100TmaWarpSpecializedILi4ELi2ELi16ELb1ELb0EEEJSH_NS5_IJNSS_ISE_SB_EENSS_ISG_SB_EEEEESI_SJ_SI_SJ_NS1C_6fusion15FusionCallbacksIS1G_NS1K_17LinearCombinationISI_fSI_fLNS_15FloatRoundStyleE2EEESH_S1J_JEEENS4_5SM1004TMEM4LOAD26SM100_TMEM_LOAD_16dp128b8xESZ_S19_NS4_17SM75_U32x4_LDSM_NENS4_14SM90_TMA_STOREES19_NS4_17SM90_U32x4_STSM_NENS4_39AutoVectorizingCopyWithAssumedAlignmentILi128EEEEEEvvEEEEvNT_6ParamsE:
[----:B------:R-:W1:Y:S01]  /*0000*/  LDC R1, c[0x0][0x37c] ;  /* 0x0000df00ff017b82 */ /* 0x000e620000000800 */
[----:B------:R-:W2:Y:S01]  /*0010*/  S2R R77, SR_TID.X ;  /* 0x00000000004d7919 */ /* 0x000ea20000002100 */
[----:B------:R-:W3:Y:S01]  /*0020*/  LDCU.64 UR4, c[0x0][0x890] ;  /* 0x00011200ff0477ac */ /* 0x000ee20008000a00 */
[----:B------:R-:W-:Y:S02]  /*0030*/  PRMT R64, RZ, 0x7610, R64 ;  /* 0x00007610ff407816 */ /* 0x000fe40000000040 */
[----:B------:R-:W-:Y:S01]  /*0040*/  ELECT P5, URZ, PT ;  /* 0x0000000000ff782f */ /* 0x000fe200038a0000 */
[----:B------:R-:W4:Y:S01]  /*0050*/  LDCU.64 UR46, c[0x0][0x358] ;  /* 0x00006b00ff2e77ac */ /* 0x000f220008000a00 */
[----:B---3--:R-:W-:-:S04]  /*0060*/  UISETP.NE.U32.AND UP0, UPT, UR4, URZ, UPT ;  /* 0x000000ff0400728c */ /* 0x008fc8000bf05070 */
[----:B------:R-:W-:Y:S01]  /*0070*/  UISETP.NE.AND.EX UP0, UPT, UR5, URZ, UPT, UP0 ;  /* 0x000000ff0500728c */ /* 0x000fe2000bf05300 */
[----:B--2---:R-:W-:-:S05]  /*0080*/  SHF.R.U32.HI R69, RZ, 0x5, R77 ;  /* 0x00000005ff457819 */ /* 0x004fca000001164d */
[----:B------:R-:W2:Y:S02]  /*0090*/  SHFL.IDX PT, R0, R69, RZ, 0x1f ;  /* 0x00001fff45007589 */ /* 0x000ea400000e0000 */
[----:B--2---:R-:W-:Y:S01]  /*00a0*/  R2UR UR8, R0 ;  /* 0x00000000000872ca */ /* 0x004fe200000e0000 */
[----:B-1--4-:R-:W-:-:S14]  /*00b0*/  BRA.U UP0, `(.L_x_0) ;  /* 0x00000001002c7547 */ /* 0x012fdc000b800000 */
[----:B------:R-:W1:Y:S02]  /*00c0*/  LDCU.64 UR6, c[0x0][0x888] ;  /* 0x00011100ff0677ac */ /* 0x000e640008000a00 */
[----:B-1----:R-:W-:-:S04]  /*00d0*/  UISETP.NE.U32.AND UP0, UPT, UR6, URZ, UPT ;  /* 0x000000ff0600728c */ /* 0x002fc8000bf05070 */
[----:B------:R-:W-:-:S09]  /*00e0*/  UISETP.NE.AND.EX UP0, UPT, UR7, URZ, UPT, UP0 ;  /* 0x000000ff0700728c */ /* 0x000fd2000bf05300 */
[----:B------:R-:W-:Y:S05]  /*00f0*/  BRA.U !UP0, `(.L_x_1) ;  /* 0x0000000108107547 */ /* 0x000fea000b800000 */
[----:B------:R-:W1:Y:S02]  /*0100*/  LDC.64 R2, c[0x0][0x888] ;  /* 0x00022200ff027b82 */ /* 0x000e640000000a00 */
[----:B-1----:R1:W5:Y:S01]  /*0110*/  LDG.E R35, desc[UR46][R2.64] ;  /* 0x0000002e02237981 */ /* 0x002362000c1e1900 */
[----:B------:R-:W-:Y:S01]  /*0120*/  HFMA2 R64, -RZ, RZ, 0, 5.9604644775390625e-08 ;  /* 0x00000001ff407431 */ /* 0x000fe200000001ff */
[----:B------:R-:W-:Y:S05]  /*0130*/  BRA `(.L_x_0) ;  /* 0x00000000000c7947 */ /* 0x000fea0003800000 */
.L_x_1:
[----:B------:R-:W1:Y:S01]  /*0140*/  LDCU UR6, c[0x0][0x880] ;  /* 0x00011000ff0677ac */ /* 0x000e620008000800 */
[----:B------:R-:W-:Y:S01]  /*0150*/  HFMA2 R64, -RZ, RZ, 0, 5.9604644775390625e-08 ;  /* 0x00000001ff407431 */ /* 0x000fe200000001ff */
[----:B-1----:R-:W-:-:S07]  /*0160*/  MOV R35, UR6 ;  /* 0x0000000600237c02 */ /* 0x002fce0008000f00 */
.L_x_0:
[----:B------:R-:W2:Y:S02]  /*0170*/  LDCU.64 UR6, c[0x0][0x8b0] ;  /* 0x00011600ff0677ac */ /* 0x000ea40008000a00 */
[----:B--2---:R-:W-:-:S04]  /*0180*/  UISETP.NE.U32.AND UP0, UPT, UR6, URZ, UPT ;  /* 0x000000ff0600728c */ /* 0x004fc8000bf05070 */
[----:B------:R-:W-:-:S09]  /*0190*/  UISETP.NE.AND.EX UP0, UPT, UR7, URZ, UPT, UP0 ;  /* 0x000000ff0700728c */ /* 0x000fd2000bf05300 */
[----:B------:R-:W-:Y:S05]  /*01a0*/  BRA.U UP0, `(.L_x_2) ;  /* 0x0000000100247547 */ /* 0x000fea000b800000 */
[----:B------:R-:W2:Y:S02]  /*01b0*/  LDCU.64 UR6, c[0x0][0x8a8] ;  /* 0x00011500ff0677ac */ /* 0x000ea40008000a00 */
[----:B--2---:R-:W-:-:S04]  /*01c0*/  UISETP.NE.U32.AND UP0, UPT, UR6, URZ, UPT ;  /* 0x000000ff0600728c */ /* 0x004fc8000bf05070 */
[----:B------:R-:W-:-:S09]  /*01d0*/  UISETP.NE.AND.EX UP0, UPT, UR7, URZ, UPT, UP0 ;  /* 0x000000ff0700728c */ /* 0x000fd2000bf05300 */
[----:B------:R-:W-:Y:S05]  /*01e0*/  BRA.U !UP0, `(.L_x_3) ;  /* 0x00000001080c7547 */ /* 0x000fea000b800000 */
[----:B-1----:R-:W1:Y:S02]  /*01f0*/  LDC.64 R2, c[0x0][0x8a8] ;  /* 0x00022a00ff027b82 */ /* 0x002e640000000a00 */
[----:B-1----:R2:W5:Y:S01]  /*0200*/  LDG.E R33, desc[UR46][R2.64] ;  /* 0x0000002e02217981 */ /* 0x002562000c1e1900 */
[----:B------:R-:W-:Y:S05]  /*0210*/  BRA `(.L_x_2) ;  /* 0x0000000000087947 */ /* 0x000fea0003800000 */
.L_x_3:
[----:B------:R-:W2:Y:S02]  /*0220*/  LDCU UR6, c[0x0][0x8a0] ;  /* 0x00011400ff0677ac */ /* 0x000ea40008000800 */
[----:B--2---:R-:W-:Y:S02]  /*0230*/  MOV R33, UR6 ;  /* 0x0000000600217c02 */ /* 0x004fe40008000f00 */
.L_x_2:
[----:B------:R-:W-:Y:S01]  /*0240*/  IMAD.U32 R0, RZ, RZ, UR8 ;  /* 0x00000008ff007e24 */ /* 0x000fe2000f8e00ff */
[----:B------:R-:W-:Y:S04]  /*0250*/  BSSY.RECONVERGENT B0, `(.L_x_4) ;  /* 0x000000c000007945 */ /* 0x000fe80003800200 */
[C---:B------:R-:W-:Y:S02]  /*0260*/  ISETP.NE.OR P1, PT, R0.reuse, 0x1, !P5 ;  /* 0x000000010000780c */ /* 0x040fe40006f25670 */
[----:B------:R-:W-:-:S11]  /*0270*/  ISETP.NE.OR P0, PT, R0, 0x3, !P5 ;  /* 0x000000030000780c */ /* 0x000fd60006f05670 */
[----:B------:R-:W-:Y:S05]  /*0280*/  @P1 BRA `(.L_x_5) ;  /* 0x0000000000201947 */ /* 0x000fea0003800000 */
[----:B------:R-:W3:Y:S02]  /*0290*/  LDCU.64 UR6, c[0x0][0x348] ;  /* 0x00006900ff0677ac */ /* 0x000ee40008000a00 */
[----:B---3--:R-:W-:Y:S02]  /*02a0*/  UIADD3 UR10, UP1, UPT, UR6, 0x80, URZ ;  /* 0x00000080060a7890 */ /* 0x008fe4000ff3e0ff */
[----:B------:R-:W-:Y:S02]  /*02b0*/  UIADD3 UR6, UP0, UPT, UR6, 0x180, URZ ;  /* 0x0000018006067890 */ /* 0x000fe4000ff1e0ff */
[----:B------:R-:W-:Y:S02]  /*02c0*/  UIADD3.X UR11, UPT, UPT, URZ, UR7, URZ, UP1, !UPT ;  /* 0x00000007ff0b7290 */ /* 0x000fe40008ffe4ff */
[----:B------:R-:W-:-:S07]  /*02d0*/  UIADD3.X UR7, UPT, UPT, URZ, UR7, URZ, UP0, !UPT ;  /* 0x00000007ff077290 */ /* 0x000fce00087fe4ff */
[----:B------:R3:W-:Y:S02]  /*02e0*/  UTMACCTL.PF [UR10] ;  /* 0x000000000a0079b9 */ /* 0x0007e40008040000 */
[----:B------:R3:W-:Y:S02]  /*02f0*/  UTMACCTL.PF [UR6] ;  /* 0x00000000060079b9 */ /* 0x0007e40008040000 */
[----:B---3--:R-:W-:Y:S01]  /*0300*/  NOP ;  /* 0x0000000000007918 */ /* 0x008fe20000000000 */
.L_x_5:
[----:B------:R-:W-:Y:S05]  /*0310*/  BSYNC.RECONVERGENT B0 ;  /* 0x0000000000007941 */ /* 0x000fea0003800200 */
.L_x_4:
[----:B------:R-:W-:Y:S04]  /*0320*/  BSSY.RECONVERGENT B0, `(.L_x_6) ;  /* 0x000000a000007945 */ /* 0x000fe80003800200 */
        /* <DEDUP_REMOVED lines=9> */
.L_x_7:
[----:B------:R-:W-:Y:S05]  /*03c0*/  BSYNC.RECONVERGENT B0 ;  /* 0x0000000000007941 */ /* 0x000fea0003800200 */
.L_x_6:
[----:B------:R-:W3:Y:S01]  /*03d0*/  LDCU.64 UR6, c[0x0][0x888] ;  /* 0x00011100ff0677ac */ /* 0x000ee20008000a00 */
[----:B------:R-:W-:Y:S02]  /*03e0*/  UISETP.EQ.U32.AND UP1, UPT, UR4, URZ, UPT ;  /* 0x000000ff0400728c */ /* 0x000fe4000bf22070 */
[----:B------:R-:W-:Y:S02]  /*03f0*/  UPLOP3.LUT UP2, UPT, UPT, UPT, UPT, 0x80, 0x8 ;  /* 0x000000000008789c */ /* 0x000fe40003f4f070 */
[----:B---3--:R-:W-:-:S04]  /*0400*/  UISETP.NE.U32.AND UP0, UPT, UR6, URZ, UPT ;  /* 0x000000ff0600728c */ /* 0x008fc8000bf05070 */
[----:B------:R-:W-:-:S04]  /*0410*/  UISETP.NE.AND.EX UP0, UPT, UR7, URZ, UPT, UP0 ;  /* 0x000000ff0700728c */ /* 0x000fc8000bf05300 */
[----:B------:R-:W-:-:S04]  /*0420*/  UISETP.EQ.OR.EX UP3, UPT, UR5, URZ, !UP0, UP1 ;  /* 0x000000ff0500728c */ /* 0x000fc8000c762710 */
[----:B------:R-:W-:-:S05]  /*0430*/  UP2UR UR50, UPR, URZ, 0x8 ;  /* 0x00000008ff327883 */ /* 0x000fca0008000000 */
[----:B------:R-:W-:Y:S07]  /*0440*/  BRA.U !UP3, `(.L_x_8) ;  /* 0x000000010b207547 */ /* 0x000fee000b800000 */
[----:B------:R-:W-:Y:S01]  /*0450*/  UISETP.NE.U32.AND UP2, UPT, UR4, URZ, UPT ;  /* 0x000000ff0400728c */ /* 0x000fe2000bf45070 */
[----:B-----5:R-:W-:Y:S01]  /*0460*/  FSETP.NEU.AND P0, PT, R35, RZ, PT ;  /* 0x000000ff2300720b */ /* 0x020fe20003f0d000 */
[----:B------:R-:W-:Y:S02]  /*0470*/  USEL UR4, URZ, 0xffffffff, UP0 ;  /* 0xffffffffff047887 */ /* 0x000fe40008000000 */
[----:B------:R-:W-:-:S10]  /*0480*/  UISETP.NE.AND.EX UP2, UPT, UR5, URZ, UPT, UP2 ;  /* 0x000000ff0500728c */ /* 0x000fd4000bf45320 */
[----:B------:R-:W-:Y:S01]  /*0490*/  VOTEU.ANY UP1, P0 ;  /* 0x0000000000ff7886 */ /* 0x000fe20000020100 */
[----:B------:R-:W-:-:S04]  /*04a0*/  @!UP2 USEL UR4, URZ, 0xffffffff, UP1 ;  /* 0xffffffffff04a887 */ /* 0x000fc80008800000 */
[----:B------:R-:W-:-:S04]  /*04b0*/  ULOP3.LUT UR4, UR4, 0x1, URZ, 0xc0, !UPT ;  /* 0x0000000104047892 */ /* 0x000fc8000f8ec0ff */
[----:B------:R-:W-:-:S11]  /*04c0*/  UISETP.NE.U32.AND UP2, UPT, UR4, 0x1, UPT ;  /* 0x000000010400788c */ /* 0x000fd6000bf45070 */
.L_x_8:
[----:B-12---:R-:W1:Y:S01]  /*04d0*/  SHFL.IDX PT, R2, R69, RZ, 0x1f ;  /* 0x00001fff45027589 */ /* 0x006e6200000e0000 */
[----:B------:R-:W-:-:S04]  /*04e0*/  UISETP.NE.AND UP1, UPT, UR8, 0x2, UPT ;  /* 0x000000020800788c */ /* 0x000fc8000bf25270 */
[----:B------:R-:W-:Y:S01]  /*04f0*/  USEL UR6, URZ, 0x1, UP1 ;  /* 0x00000001ff067887 */ /* 0x000fe20008800000 */
[----:B-1----:R-:W-:-:S13]  /*0500*/  ISETP.NE.AND P0, PT, R2, RZ, PT ;  /* 0x000000ff0200720c */ /* 0x002fda0003f05270 */
[----:B------:R-:W-:Y:S05]  /*0510*/  @P0 BRA `(.L_x_9) ;  /* 0x0000000000680947 */ /* 0x000fea0003800000 */
[----:B------:R-:W1:Y:S01]  /*0520*/  S2UR UR5, SR_CgaCtaId ;  /* 0x00000000000579c3 */ /* 0x000e620000008800 */
[----:B------:R-:W-:Y:S01]  /*0530*/  UMOV UR7, 0x400 ;  /* 0x0000040000077882 */ /* 0x000fe20000000000 */
[----:B------:R-:W-:Y:S01]  /*0540*/  UMOV UR4, 0x1 ;  /* 0x0000000100047882 */ /* 0x000fe20000000000 */
[----:B------:R-:W-:Y:S01]  /*0550*/  ELECT P0, URZ, PT ;  /* 0x0000000000ff782f */ /* 0x000fe20003800000 */
[----:B------:R-:W-:-:S04]  /*0560*/  UIADD3 UR10, UPT, UPT, -UR4, 0x100000, URZ ;  /* 0x00100000040a7890 */ /* 0x000fc8000fffe1ff */
[----:B------:R-:W-:Y:S02]  /*0570*/  USHF.L.U32 UR11, UR10, 0xb, URZ ;  /* 0x0000000b0a0b7899 */ /* 0x000fe400080006ff */
[----:B------:R-:W-:Y:S02]  /*0580*/  USHF.L.U32 UR10, UR10, 0x1, URZ ;  /* 0x000000010a0a7899 */ /* 0x000fe400080006ff */
[----:B-1----:R-:W-:Y:S01]  /*0590*/  ULEA UR5, UR5, UR7, 0x18 ;  /* 0x0000000705057291 */ /* 0x002fe2000f8ec0ff */
[----:B------:R-:W1:Y:S11]  /*05a0*/  FENCE.VIEW.ASYNC.S ;  /* 0x00000000000073c6 */ /* 0x000e760000000000 */
[----:B-1----:R1:W2:Y:S01]  /*05b0*/  SYNCS.EXCH.64 URZ, [UR5], UR10 ;  /* 0x0000000a05ff75b2 */ /* 0x0022a20008000100 */
[----:B------:R1:W3:Y:S01]  /*05c0*/  SYNCS.EXCH.64 URZ, [UR5+0x40], UR10 ;  /* 0x0000400a05ff75b2 */ /* 0x0002e20008000100 */
[----:B------:R1:W4:Y:S01]  /*05d0*/  SYNCS.EXCH.64 URZ, [UR5+0x8], UR10 ;  /* 0x0000080a05ff75b2 */ /* 0x0003220008000100 */
[----:B------:R1:W1:Y:S01]  /*05e0*/  SYNCS.EXCH.64 URZ, [UR5+0x48], UR10 ;  /* 0x0000480a05ff75b2 */ /* 0x0002620008000100 */
        /* <DEDUP_REMOVED lines=12> */
[----:B------:R-:W-:Y:S01]  /*06b0*/  NOP ;  /* 0x0000000000007918 */ /* 0x000fe20000000000 */
.L_x_9:
[----:B------:R-:W2:Y:S01]  /*06c0*/  SHFL.IDX PT, R2, R69, RZ, 0x1f ;  /* 0x00001fff45027589 */ /* 0x000ea200000e0000 */
[----:B------:R-:W-:Y:S01]  /*06d0*/  NOP ;  /* 0x0000000000007918 */ /* 0x000fe20000000000 */
[----:B--2---:R-:W-:-:S13]  /*06e0*/  ISETP.NE.AND P0, PT, R2, 0x1, PT ;  /* 0x000000010200780c */ /* 0x004fda0003f05270 */
[----:B------:R-:W-:Y:S05]  /*06f0*/  @P0 BRA `(.L_x_10) ;  /* 0x0000000000580947 */ /* 0x000fea0003800000 */
[----:B------:R-:W2:Y:S01]  /*0700*/  S2UR UR7, SR_CgaCtaId ;  /* 0x00000000000779c3 */ /* 0x000ea20000008800 */
[----:B------:R-:W-:Y:S01]  /*0710*/  UMOV UR9, 0x400 ;  /* 0x0000040000097882 */ /* 0x000fe20000000000 */
[----:B-1----:R-:W-:Y:S01]  /*0720*/  UMOV UR5, 0x20 ;  /* 0x0000002000057882 */ /* 0x002fe20000000000 */
[----:B------:R-:W-:Y:S01]  /*0730*/  UMOV UR4, 0x80 ;  /* 0x0000008000047882 */ /* 0x000fe20000000000 */
[----:B------:R-:W-:-:S04]  /*0740*/  UIADD3 UR10, UPT, UPT, -UR5, 0x100000, URZ ;  /* 0x00100000050a7890 */ /* 0x000fc8000fffe1ff */
[----:B------:R-:W-:Y:S02]  /*0750*/  USHF.L.U32 UR11, UR10, 0xb, URZ ;  /* 0x0000000b0a0b7899 */ /* 0x000fe400080006ff */
[----:B------:R-:W-:Y:S02]  /*0760*/  USHF.L.U32 UR10, UR10, 0x1, URZ ;  /* 0x000000010a0a7899 */ /* 0x000fe400080006ff */
[----:B------:R-:W-:-:S04]  /*0770*/  UIADD3 UR4, UPT, UPT, -UR4, 0x100000, URZ ;  /* 0x0010000004047890 */ /* 0x000fc8000fffe1ff */
[----:B------:R-:W-:Y:S02]  /*0780*/  USHF.L.U32 UR5, UR4, 0xb, URZ ;  /* 0x0000000b04057899 */ /* 0x000fe400080006ff */
[----:B------:R-:W-:Y:S01]  /*0790*/  USHF.L.U32 UR4, UR4, 0x1, URZ ;  /* 0x0000000104047899 */ /* 0x000fe200080006ff */
[----:B------:R-:W-:Y:S01]  /*07a0*/  ELECT P0, URZ, PT ;  /* 0x0000000000ff782f */ /* 0x000fe20003800000 */
[----:B--2---:R-:W-:Y:S01]  /*07b0*/  ULEA UR7, UR7, UR9, 0x18 ;  /* 0x0000000907077291 */ /* 0x004fe2000f8ec0ff */
[----:B------:R-:W1:Y:S11]  /*07c0*/  FENCE.VIEW.ASYNC.S ;  /* 0x00000000000073c6 */ /* 0x000e760000000000 */
[----:B-1----:R2:W1:Y:S01]  /*07d0*/  SYNCS.EXCH.64 URZ, [UR7+0x80], UR10 ;  /* 0x0000800a07ff75b2 */ /* 0x0024620008000100 */
[----:B------:R2:W1:Y:S01]  /*07e0*/  SYNCS.EXCH.64 URZ, [UR7+0xa0], UR4 ;  /* 0x0000a00407ff75b2 */ /* 0x0004620008000100 */
[----:B------:R2:W1:Y:S01]  /*07f0*/  SYNCS.EXCH.64 URZ, [UR7+0x88], UR10 ;  /* 0x0000880a07ff75b2 */ /* 0x0004620008000100 */
[----:B------:R2:W1:Y:S01]  /*0800*/  SYNCS.EXCH.64 URZ, [UR7+0xa8], UR4 ;  /* 0x0000a80407ff75b2 */ /* 0x0004620008000100 */
[----:B------:R2:W1:Y:S01]  /*0810*/  SYNCS.EXCH.64 URZ, [UR7+0x90], UR10 ;  /* 0x0000900a07ff75b2 */ /* 0x0004620008000100 */
[----:B------:R2:W1:Y:S01]  /*0820*/  SYNCS.EXCH.64 URZ, [UR7+0xb0], UR4 ;  /* 0x0000b00407ff75b2 */ /* 0x0004620008000100 */
[----:B------:R2:W1:Y:S01]  /*0830*/  SYNCS.EXCH.64 URZ, [UR7+0x98], UR10 ;  /* 0x0000980a07ff75b2 */ /* 0x0004620008000100 */
[----:B------:R2:W1:Y:S02]  /*0840*/  SYNCS.EXCH.64 URZ, [UR7+0xb8], UR4 ;  /* 0x0000b80407ff75b2 */ /* 0x0004640008000100 */
[----:B--2---:R-:W-:Y:S01]  /*0850*/  NOP ;  /* 0x0000000000007918 */ /* 0x004fe20000000000 */
.L_x_10:
[----:B------:R-:W2:Y:S01]  /*0860*/  SHFL.IDX PT, R2, R69, RZ, 0x1f ;  /* 0x00001fff45027589 */ /* 0x000ea200000e0000 */
[----:B------:R-:W-:Y:S01]  /*0870*/  NOP ;  /* 0x0000000000007918 */ /* 0x000fe20000000000 */
[----:B--2---:R-:W-:-:S13]  /*0880*/  ISETP.NE.AND P0, PT, R2, 0x3, PT ;  /* 0x000000030200780c */ /* 0x004fda0003f05270 */
[----:B------:R-:W-:Y:S05]  /*0890*/  @P0 BRA `(.L_x_11) ;  /* 0x0000000000300947 */ /* 0x000fea0003800000 */
[----:B-1----:R-:W1:Y:S01]  /*08a0*/  S2UR UR5, SR_CgaCtaId ;  /* 0x00000000000579c3 */ /* 0x002e620000008800 */
        /* <DEDUP_REMOVED lines=8> */
[----:B-1----:R2:W1:Y:S01]  /*0930*/  SYNCS.EXCH.64 URZ, [UR5+0xc0], UR10 ;  /* 0x0000c00a05ff75b2 */ /* 0x0024620008000100 */
[----:B------:R2:W1:Y:S02]  /*0940*/  SYNCS.EXCH.64 URZ, [UR5+0xc8], UR10 ;  /* 0x0000c80a05ff75b2 */ /* 0x0004640008000100 */
[----:B--2---:R-:W-:Y:S01]  /*0950*/  NOP ;  /* 0x0000000000007918 */ /* 0x004fe20000000000 */
.L_x_11:
[----:B------:R-:W2:Y:S01]  /*0960*/  SHFL.IDX PT, R2, R69, RZ, 0x1f ;  /* 0x00001fff45027589 */ /* 0x000ea200000e0000 */
[----:B------:R-:W-:Y:S01]  /*0970*/  NOP ;  /* 0x0000000000007918 */ /* 0x000fe20000000000 */
[----:B--2---:R-:W-:-:S13]  /*0980*/  ISETP.NE.AND P0, PT, R2, 0x4, PT ;  /* 0x000000040200780c */ /* 0x004fda0003f05270 */
[----:B------:R-:W-:Y:S05]  /*0990*/  @P0 BRA `(.L_x_12) ;  /* 0x00000000004c0947 */ /* 0x000fea0003800000 */
[----:B-1----:R-:W1:Y:S01]  /*09a0*/  S2UR UR5, SR_CgaCtaId ;  /* 0x00000000000579c3 */ /* 0x002e620000008800 */
[----:B------:R-:W-:Y:S01]  /*09b0*/  UMOV UR9, 0x100 ;  /* 0x0000010000097882 */ /* 0x000fe20000000000 */
[----:B------:R-:W-:Y:S01]  /*09c0*/  UMOV UR7, 0x400 ;  /* 0x0000040000077882 */ /* 0x000fe20000000000 */
[----:B------:R-:W-:Y:S01]  /*09d0*/  USEL UR9, UR9, 0xe0, UP2 ;  /* 0x000000e009097887 */ /* 0x000fe20009000000 */
[----:B------:R-:W-:Y:S01]  /*09e0*/  UMOV UR4, 0x1 ;  /* 0x0000000100047882 */ /* 0x000fe20000000000 */
[----:B------:R-:W-:Y:S01]  /*09f0*/  ELECT P0, URZ, PT ;  /* 0x0000000000ff782f */ /* 0x000fe20003800000 */
[----:B------:R-:W-:-:S04]  /*0a00*/  UIADD3 UR10, UPT, UPT, -UR4, 0x100000, URZ ;  /* 0x00100000040a7890 */ /* 0x000fc8000fffe1ff */
[----:B------:R-:W-:Y:S02]  /*0a10*/  USHF.L.U32 UR11, UR10, 0xb, URZ ;  /* 0x0000000b0a0b7899 */ /* 0x000fe400080006ff */
[----:B------:R-:W-:Y:S02]  /*0a20*/  USHF.L.U32 UR10, UR10, 0x1, URZ ;  /* 0x000000010a0a7899 */ /* 0x000fe400080006ff */
[----:B------:R-:W-:-:S04]  /*0a30*/  UIADD3 UR12, UPT, UPT, -UR9, 0x100000, URZ ;  /* 0x00100000090c7890 */ /* 0x000fc8000fffe1ff */
[----:B------:R-:W-:Y:S02]  /*0a40*/  USHF.L.U32 UR13, UR12, 0xb, URZ ;  /* 0x0000000b0c0d7899 */ /* 0x000fe400080006ff */
[----:B------:R-:W-:Y:S02]  /*0a50*/  USHF.L.U32 UR12, UR12, 0x1, URZ ;  /* 0x000000010c0c7899 */ /* 0x000fe400080006ff */
[----:B-1----:R-:W-:Y:S01]  /*0a60*/  ULEA UR5, UR5, UR7, 0x18 ;  /* 0x0000000705057291 */ /* 0x002fe2000f8ec0ff */
[----:B------:R-:W1:Y:S11]  /*0a70*/  FENCE.VIEW.ASYNC.S ;  /* 0x00000000000073c6 */ /* 0x000e760000000000 */
[----:B-1----:R2:W1:Y:S01]  /*0a80*/  SYNCS.EXCH.64 URZ, [UR5+0xd0], UR10 ;  /* 0x0000d00a05ff75b2 */ /* 0x0024620008000100 */
[----:B------:R2:W1:Y:S01]  /*0a90*/  SYNCS.EXCH.64 URZ, [UR5+0xe0], UR12 ;  /* 0x0000e00c05ff75b2 */ /* 0x0004620008000100 */
[----:B------:R2:W1:Y:S01]  /*0aa0*/  SYNCS.EXCH.64 URZ, [UR5+0xd8], UR10 ;  /* 0x0000d80a05ff75b2 */ /* 0x0004620008000100 */
[----:B------:R2:W1:Y:S02]  /*0ab0*/  SYNCS.EXCH.64 URZ, [UR5+0xe8], UR12 ;  /* 0x0000e80c05ff75b2 */ /* 0x0004640008000100 */
[----:B--2---:R-:W-:Y:S01]  /*0ac0*/  NOP ;  /* 0x0000000000007918 */ /* 0x004fe20000000000 */
.L_x_12:
        /* <DEDUP_REMOVED lines=26> */
.L_x_13:
        /* <DEDUP_REMOVED lines=18> */
.L_x_14:
[----:B-1----:R-:W1:Y:S01]  /*0d90*/  S2UR UR5, SR_CTAID.X ;  /* 0x00000000000579c3 */ /* 0x002e620000002500 */
[----:B------:R-:W-:-:S05]  /*0da0*/  CS2R.32 R63, SR_CgaSize ;  /* 0x00000000003f7805 */ /* 0x000fca0000008a00 */
[----:B------:R-:W-:-:S05]  /*0db0*/  IMAD R63, R63, -0xa0, RZ ;  /* 0xffffff603f3f7824 */ /* 0x000fca00078e02ff */
[----:B------:R-:W-:-:S14]  /*0dc0*/  R2UR UR9, R63 ;  /* 0x000000003f0972ca */ /* 0x000fdc00000e0000 */
[----:B------:R-:W2:Y:S01]  /*0dd0*/  LDCU UR9, c[0x0][UR9+0x2b0] ;  /* 0x00005600090977ac */ /* 0x000ea20008000800 */
[----:B------:R-:W-:Y:S01]  /*0de0*/  NOP ;  /* 0x0000000000007918 */ /* 0x000fe20000000000 */
[----:B------:R-:W-:-:S05]  /*0df0*/  CS2R.32 R63, SR_CgaSize ;  /* 0x00000000003f7805 */ /* 0x000fca0000008a00 */
[----:B------:R-:W-:-:S05]  /*0e00*/  IMAD R63, R63, -0xa0, RZ ;  /* 0xffffff603f3f7824 */ /* 0x000fca00078e02ff */
[----:B------:R-:W-:-:S14]  /*0e10*/  R2UR UR7, R63 ;  /* 0x000000003f0772ca */ /* 0x000fdc00000e0000 */
[----:B------:R-:W3:Y:S01]  /*0e20*/  LDCU UR7, c[0x0][UR7+0x2b4] ;  /* 0x00005680070777ac */ /* 0x000ee20008000800 */
[----:B------:R-:W4:Y:S08]  /*0e30*/  S2UR UR4, SR_CTAID.Y ;  /* 0x00000000000479c3 */ /* 0x000f300000002600 */
[----:B------:R-:W3:Y:S01]  /*0e40*/  LDC R10, c[0x0][0xb24] ;  /* 0x0002c900ff0a7b82 */ /* 0x000ee20000000800 */
[----:B-1----:R-:W-:-:S02]  /*0e50*/  I2FP.F32.U32 R63, UR5 ;  /* 0x00000005003f7c45 */ /* 0x002fc40008201000 */
[----:B------:R-:W-:-:S05]  /*0e60*/  CS2R.32 R3, SR_CgaSize ;  /* 0x0000000000037805 */ /* 0x000fca0000008a00 */
[----:B------:R-:W-:-:S06]  /*0e70*/  IMAD R3, R3, -0xa0, RZ ;  /* 0xffffff6003037824 */ /* 0x000fcc00078e02ff */
[----:B------:R-:W1:Y:S01]  /*0e80*/  LDC R3, c[0x0][R3+0x2a0] ;  /* 0x0000a80003037b82 */ /* 0x000e620000000800 */
[----:B------:R-:W-:Y:S01]  /*0e90*/  MOV R15, UR5 ;  /* 0x00000005000f7c02 */ /* 0x000fe20008000f00 */
[----:B--2---:R-:W-:Y:S01]  /*0ea0*/  FMUL R63, R63, UR9 ;  /* 0x000000093f3f7c20 */ /* 0x004fe20008400000 */
[----:B----4-:R-:W-:Y:S02]  /*0eb0*/  I2FP.F32.U32 R62, UR4 ;  /* 0x00000004003e7c45 */ /* 0x010fe40008201000 */
[----:B------:R-:W-:-:S05]  /*0ec0*/  CS2R.32 R2, SR_CgaSize ;  /* 0x0000000000027805 */ /* 0x000fca0000008a00 */
[----:B------:R-:W-:-:S06]  /*0ed0*/  IMAD R2, R2, -0xa0, RZ ;  /* 0xffffff6002027824 */ /* 0x000fcc00078e02ff */
[----:B------:R-:W2:Y:S01]  /*0ee0*/  LDC R2, c[0x0][R2+0x2a4] ;  /* 0x0000a90002027b82 */ /* 0x000ea20000000800 */
[----:B------:R-:W-:Y:S01]  /*0ef0*/  MOV R14, UR4 ;  /* 0x00000004000e7c02 */ /* 0x000fe20008000f00 */
[----:B------:R-:W4:Y:S01]  /*0f00*/  F2I.U32.TRUNC.NTZ R63, R63 ;  /* 0x0000003f003f7305 */ /* 0x000f22000020f000 */
[----:B---3--:R-:W-:-:S05]  /*0f10*/  FMUL R62, R62, UR7 ;  /* 0x000000073e3e7c20 */ /* 0x008fca0008400000 */
[----:B------:R-:W-:Y:S01]  /*0f20*/  BAR.SYNC.DEFER_BLOCKING 0x0 ;  /* 0x0000000000007b1d */ /* 0x000fe20000010000 */
[----:B------:R-:W-:-:S05]  /*0f30*/  ISETP.GE.AND P0, PT, R10, 0x1, PT ;  /* 0x000000010a00780c */ /* 0x000fca0003f06270 */
[----:B------:R-:W3:Y:S02]  /*0f40*/  F2I.U32.TRUNC.NTZ R62, R62 ;  /* 0x0000003e003e7305 */ /* 0x000ee4000020f000 */
[----:B------:R-:W2:Y:S01]  /*0f50*/  S2UR UR36, SR_CTAID.Z ;  /* 0x00000000002479c3 */ /* 0x000ea20000002700 */
[----:B----4-:R-:W-:-:S05]  /*0f60*/  IADD3 R63, PT, PT, -R63, RZ, RZ ;  /* 0x000000ff3f3f7210 */ /* 0x010fca0007ffe1ff */
[----:B-1----:R-:W-:Y:S01]  /*0f70*/  IMAD R63, R3, R63, UR5 ;  /* 0x00000005033f7e24 */ /* 0x002fe2000f8e023f */
[----:B---3--:R-:W-:-:S05]  /*0f80*/  IADD3 R62, PT, PT, -R62, RZ, RZ ;  /* 0x000000ff3e3e7210 */ /* 0x008fca0007ffe1ff */
[----:B--2---:R-:W-:Y:S01]  /*0f90*/  IMAD R62, R2, R62, UR4 ;  /* 0x00000004023e7e24 */ /* 0x004fe2000f8e023e */
[----:B------:R-:W-:Y:S06]  /*0fa0*/  @!P0 BRA `(.L_x_15) ;  /* 0x0000000000b88947 */ /* 0x000fec0003800000 */
[----:B------:R-:W1:Y:S01]  /*0fb0*/  LDC.64 R4, c[0x0][0xb18] ;  /* 0x0002c600ff047b82 */ /* 0x000e620000000a00 */
[----:B------:R-:W-:-:S07]  /*0fc0*/  ISETP.NE.AND P0, PT, R10, 0x1, PT ;  /* 0x000000010a00780c */ /* 0x000fce0003f05270 */
[----:B------:R-:W2:Y:S08]  /*0fd0*/  LDC R9, c[0x0][0xb0c] ;  /* 0x0002c300ff097b82 */ /* 0x000eb00000000800 */
[----:B------:R-:W3:Y:S08]  /*0fe0*/  LDC R12, c[0x0][0x370] ;  /* 0x0000dc00ff0c7b82 */ /* 0x000ef00000000800 */
[----:B------:R-:W4:Y:S01]  /*0ff0*/  LDC R11, c[0x0][0x374] ;  /* 0x0000dd00ff0b7b82 */ /* 0x000f220000000800 */
[----:B-1----:R-:W-:-:S07]  /*1000*/  ISETP.NE.AND P1, PT, R4, 0x1, PT ;  /* 0x000000010400780c */ /* 0x002fce0003f25270 */
[----:B------:R-:W3:Y:S01]  /*1010*/  LDC.64 R6, c[0x0][0xb10] ;  /* 0x0002c400ff067b82 */ /* 0x000ee20000000a00 */
[----:B--2---:R-:W-:-:S07]  /*1020*/  ISETP.NE.AND P2, PT, R9, 0x1, PT ;  /* 0x000000010900780c */ /* 0x004fce0003f45270 */
[----:B------:R-:W1:Y:S08]  /*1030*/  LDC R8, c[0x0][0xb20] ;  /* 0x0002c800ff087b82 */ /* 0x000e700000000800 */
[----:B------:R-:W2:Y:S01]  /*1040*/  LDC.64 R2, c[0x0][0xb28] ;  /* 0x0002ca00ff027b82 */ /* 0x000ea20000000a00 */
[----:B----4-:R-:W-:-:S04]  /*1050*/  IMAD.HI.U32 R13, R11, R5, RZ ;  /* 0x000000050b0d7227 */ /* 0x010fc800078e00ff */
[----:B------:R-:W-:-:S04]  /*1060*/  IMAD.HI.U32 R5, R14, R5, RZ ;  /* 0x000000050e057227 */ /* 0x000fc800078e00ff */
[----:B---3--:R-:W-:-:S05]  /*1070*/  IMAD.HI.U32 R16, R12, R6, RZ ;  /* 0x000000060c107227 */ /* 0x008fca00078e00ff */
[-C--:B------:R-:W-:Y:S01]  /*1080*/  @P2 SHF.R.U32.HI R12, RZ, R7.reuse, R16 ;  /* 0x00000007ff0c2219 */ /* 0x080fe20000011610 */
[----:B------:R-:W-:Y:S01]  /*1090*/  IMAD.HI.U32 R16, R15, R6, RZ ;  /* 0x000000060f107227 */ /* 0x000fe200078e00ff */
[-C--:B-1----:R-:W-:Y:S02]  /*10a0*/  @P1 SHF.R.U32.HI R11, RZ, R8.reuse, R13 ;  /* 0x00000008ff0b1219 */ /* 0x082fe4000001160d */
[----:B------:R-:W-:Y:S02]  /*10b0*/  SHF.R.U32.HI R5, RZ, R8, R5 ;  /* 0x00000008ff057219 */ /* 0x000fe40000011605 */
[----:B------:R-:W-:Y:S02]  /*10c0*/  SHF.R.U32.HI R16, RZ, R7, R16 ;  /* 0x00000007ff107219 */ /* 0x000fe40000011610 */
[----:B------:R-:W-:Y:S01]  /*10d0*/  SEL R5, R14, R5, !P1 ;  /* 0x000000050e057207 */ /* 0x000fe20004800000 */
[----:B--2---:R-:W-:Y:S01]  /*10e0*/  IMAD.HI.U32 R13, R11, R2, RZ ;  /* 0x000000020b0d7227 */ /* 0x004fe200078e00ff */
[----:B------:R-:W-:-:S03]  /*10f0*/  SEL R16, R15, R16, !P2 ;  /* 0x000000100f107207 */ /* 0x000fc60005000000 */
[----:B------:R-:W-:Y:S01]  /*1100*/  IMAD.HI.U32 R6, R12, R2, RZ ;  /* 0x000000020c067227 */ /* 0x000fe200078e00ff */
[----:B------:R-:W-:-:S04]  /*1110*/  @P0 SHF.R.U32.HI R11, RZ, R3, R13 ;  /* 0x00000003ff0b0219 */ /* 0x000fc8000001160d */
[----:B------:R-:W-:Y:S01]  /*1120*/  @P0 SHF.R.U32.HI R12, RZ, R3, R6 ;  /* 0x00000003ff0c0219 */ /* 0x000fe20000011606 */
[----:B------:R-:W-:-:S04]  /*1130*/  IMAD R11, R11, R10, RZ ;  /* 0x0000000a0b0b7224 */ /* 0x000fc800078e02ff */
[----:B------:R-:W-:Y:S01]  /*1140*/  IMAD R6, R12, R10, RZ ;  /* 0x0000000a0c067224 */ /* 0x000fe200078e02ff */
[----:B------:R-:W-:-:S04]  /*1150*/  ISETP.GE.AND P1, PT, R5, R11, PT ;  /* 0x0000000b0500720c */ /* 0x000fc80003f26270 */
[----:B------:R-:W-:Y:S01]  /*1160*/  ISETP.GE.OR P1, PT, R16, R6, P1 ;  /* 0x000000061000720c */ /* 0x000fe20000f26670 */
[----:B------:R-:W-:-:S05]  /*1170*/  IMAD.HI.U32 R6, R5, R2, RZ ;  /* 0x0000000205067227 */ /* 0x000fca00078e00ff */
[----:B------:R-:W-:-:S04]  /*1180*/  SHF.R.U32.HI R6, RZ, R3, R6 ;  /* 0x00000003ff067219 */ /* 0x000fc80000011606 */
[----:B------:R-:W-:-:S03]  /*1190*/  SEL R6, R5, R6, !P0 ;  /* 0x0000000605067207 */ /* 0x000fc60004000000 */
[----:B------:R-:W-:Y:S01]  /*11a0*/  @!P1 IMAD.HI.U32 R7, R16, R2, RZ ;  /* 0x0000000210079227 */ /* 0x000fe200078e00ff */
[----:B------:R-:W-:-:S04]  /*11b0*/  IADD3 R2, PT, PT, -R6, RZ, RZ ;  /* 0x000000ff06027210 */ /* 0x000fc80007ffe1ff */
[----:B------:R-:W-:Y:S01]  /*11c0*/  @!P1 SHF.R.U32.HI R3, RZ, R3, R7 ;  /* 0x00000003ff039219 */ /* 0x000fe20000011607 */
[----:B------:R-:W-:Y:S01]  /*11d0*/  IMAD R2, R10, R2, R5 ;  /* 0x000000020a027224 */ /* 0x000fe200078e0205 */
[----:B------:R-:W-:Y:S02]  /*11e0*/  IADD3 R7, PT, PT, -R5, RZ, RZ ;  /* 0x000000ff05077210 */ /* 0x000fe40007ffe1ff */
[----:B------:R-:W-:-:S03]  /*11f0*/  @!P1 SEL R3, R16, R3, !P0 ;  /* 0x0000000310039207 */ /* 0x000fc60004000000 */
[----:B------:R-:W-:Y:S02]  /*1200*/  IMAD R7, R4, R7, R14 ;  /* 0x0000000704077224 */ /* 0x000fe400078e020e */
[--C-:B------:R-:W-:Y:S02]  /*1210*/  @!P1 IMAD.IADD R6, R6, 0x1, -R3.reuse ;  /* 0x0000000106069824 */ /* 0x100fe400078e0a03 */
[----:B------:R-:W-:Y:S01]  /*1220*/  @!P1 IMAD R3, R2, R12, R3 ;  /* 0x0000000c02039224 */ /* 0x000fe200078e0203 */
[----:B------:R-:W-:Y:S01]  /*1230*/  IADD3 R2, PT, PT, -R16, RZ, RZ ;  /* 0x000000ff10027210 */ /* 0x000fe20007ffe1ff */
[----:B------:R-:W-:Y:S02]  /*1240*/  @!P1 IMAD R5, R6, R10, R16 ;  /* 0x0000000a06059224 */ /* 0x000fe400078e0210 */
[----:B------:R-:W-:Y:S02]  /*1250*/  @!P1 IMAD.MOV.U32 R16, RZ, RZ, R3 ;  /* 0x000000ffff109224 */ /* 0x000fe400078e0003 */
[----:B------:R-:W-:-:S02]  /*1260*/  IMAD R2, R9, R2, R15 ;  /* 0x0000000209027224 */ /* 0x000fc400078e020f */
[----:B------:R-:W-:Y:S02]  /*1270*/  IMAD R14, R5, R4, R7 ;  /* 0x00000004050e7224 */ /* 0x000fe400078e0207 */
[----:B------:R-:W-:Y:S02]  /*1280*/  IMAD R15, R16, R9, R2 ;  /* 0x00000009100f7224 */ /* 0x000fe400078e0202 */
.L_x_15:
[----:B------:R-:W1:Y:S01]  /*1290*/  LDCU UR4, c[0x0][0xb30] ;  /* 0x00016600ff0477ac */ /* 0x000e620008000800 */
[----:B------:R-:W2:Y:S08]  /*12a0*/  S2UR UR37, SR_CgaCtaId ;  /* 0x00000000002579c3 */ /* 0x000eb00000008800 */
[----:B------:R-:W3:Y:S01]  /*12b0*/  LDC R26, c[0x0][0xb24] ;  /* 0x0002c900ff1a7b82 */ /* 0x000ee20000000800 */
[----:B-1----:R-:W-:-:S09]  /*12c0*/  UISETP.NE.AND UP1, UPT, UR4, 0x1, UPT ;  /* 0x000000010400788c */ /* 0x002fd2000bf25270 */
[----:B--2---:R-:W-:Y:S05]  /*12d0*/  BRA.U UP1, `(.L_x_16) ;  /* 0x0000000101407547 */ /* 0x004fea000b800000 */
[----:B------:R-:W1:Y:S08]  /*12e0*/  LDC.64 R4, c[0x0][0xb10] ;  /* 0x0002c400ff047b82 */ /* 0x000e700000000a00 */
[----:B------:R-:W2:Y:S08]  /*12f0*/  LDC.64 R2, c[0x0][0xb18] ;  /* 0x0002c600ff027b82 */ /* 0x000eb00000000a00 */
[----:B------:R-:W4:Y:S08]  /*1300*/  LDC R6, c[0x0][0xb20] ;  /* 0x0002c800ff067b82 */ /* 0x000f300000000800 */
[----:B------:R-:W3:Y:S01]  /*1310*/  LDC R7, c[0x0][0xb0c] ;  /* 0x0002c300ff077b82 */ /* 0x000ee20000000800 */
[----:B-1----:R-:W-:-:S05]  /*1320*/  IMAD.HI.U32 R4, R15, R4, RZ ;  /* 0x000000040f047227 */ /* 0x002fca00078e00ff */
[----:B------:R-:W-:Y:S01]  /*1330*/  SHF.R.U32.HI R4, RZ, R5, R4 ;  /* 0x00000005ff047219 */ /* 0x000fe20000011604 */
[----:B--2---:R-:W-:Y:S01]  /*1340*/  IMAD.HI.U32 R3, R14, R3, RZ ;  /* 0x000000030e037227 */ /* 0x004fe200078e00ff */
[----:B------:R-:W-:-:S04]  /*1350*/  ISETP.NE.AND P0, PT, R2, 0x1, PT ;  /* 0x000000010200780c */ /* 0x000fc80003f05270 */
[----:B----4-:R-:W-:-:S04]  /*1360*/  SHF.R.U32.HI R3, RZ, R6, R3 ;  /* 0x00000006ff037219 */ /* 0x010fc80000011603 */
[----:B------:R-:W-:Y:S02]  /*1370*/  SEL R3, R14, R3, !P0 ;  /* 0x000000030e037207 */ /* 0x000fe40004000000 */
[----:B---3--:R-:W-:-:S04]  /*1380*/  ISETP.NE.AND P1, PT, R7, 0x1, PT ;  /* 0x000000010700780c */ /* 0x008fc80003f25270 */
[----:B------:R-:W-:-:S05]  /*1390*/  SEL R4, R15, R4, !P1 ;  /* 0x000000040f047207 */ /* 0x000fca0004800000 */
[----:B------:R-:W-:Y:S02]  /*13a0*/  IMAD.IADD R5, R3, 0x1, -R4 ;  /* 0x0000000103057824 */ /* 0x000fe400078e0a04 */
[----:B------:R-:W-:Y:S02]  /*13b0*/  IMAD.IADD R3, R4, 0x1, -R3 ;  /* 0x0000000104037824 */ /* 0x000fe400078e0a03 */
[----:B------:R-:W-:Y:S02]  /*13c0*/  IMAD R15, R5, R7, R15 ;  /* 0x00000007050f7224 */ /* 0x000fe400078e020f */
[----:B------:R-:W-:-:S07]  /*13d0*/  IMAD R14, R3, R2, R14 ;  /* 0x00000002030e7224 */ /* 0x000fce00078e020e */
.L_x_16:
[----:B------:R-:W-:Y:S01]  /*13e0*/  BAR.SYNC.DEFER_BLOCKING 0x0 ;  /* 0x0000000000007b1d */ /* 0x000fe20000010000 */
[----:B------:R-:W-:Y:S01]  /*13f0*/  UISETP.NE.AND UP1, UPT, UR8, 0x2, UPT ;  /* 0x000000020800788c */ /* 0x000fe2000bf25270 */
[----:B------:R-:W-:Y:S02]  /*1400*/  ISETP.NE.OR P5, PT, R0, 0x2, !P5 ;  /* 0x000000020000780c */ /* 0x000fe40006fa5670 */
[----:B------:R-:W-:-:S06]  /*1410*/  LOP3.LUT R2, R77, 0x1f, RZ, 0xc0, !PT ;  /* 0x0000001f4d027812 */ /* 0x000fcc00078ec0ff */
[----:B------:R-:W-:Y:S05]  /*1420*/  BRA.U UP1, `(.L_x_17) ;  /* 0x0000001101ec7547 */ /* 0x000fea000b800000 */
[----:B------:R-:W1:Y:S01]  /*1430*/  LDCU UR13, c[0x0][0x38c] ;  /* 0x00007180ff0d77ac */ /* 0x000e620008000800 */
[----:B------:R-:W2:Y:S01]  /*1440*/  LDC R8, c[0x0][0x370] ;  /* 0x0000dc00ff087b82 */ /* 0x000ea20000000800 */
[----:B------:R-:W-:Y:S01]  /*1450*/  PLOP3.LUT P1, PT, PT, PT, UP2, 0x80, 0x8 ;  /* 0x000000000008781c */ /* 0x000fe20003f2f028 */
[----:B------:R-:W-:Y:S01]  /*1460*/  IMAD.MOV.U32 R17, RZ, RZ, 0x1 ;  /* 0x00000001ff117424 */ /* 0x000fe200078e00ff */
[----:B------:R-:W-:Y:S01]  /*1470*/  ISETP.EQ.OR P4, PT, R2, RZ, P5 ;  /* 0x000000ff0200720c */ /* 0x000fe20002f82670 */
[----:B------:R-:W-:Y:S01]  /*1480*/  IMAD.MOV.U32 R16, RZ, RZ, RZ ;  /* 0x000000ffff107224 */ /* 0x000fe200078e00ff */
[----:B------:R-:W-:Y:S02]  /*1490*/  PLOP3.LUT P1, PT, P1, PT, PT, 0x8, 0x80 ;  /* 0x000000000080781c */ /* 0x000fe40000f2e170 */
[----:B------:R-:W-:Y:S01]  /*14a0*/  CS2R R12, SRZ ;  /* 0x00000000000c7805 */ /* 0x000fe2000001ff00 */
[----:B------:R-:W-:Y:S01]  /*14b0*/  IMAD.MOV.U32 R11, RZ, RZ, 0x1 ;  /* 0x00000001ff0b7424 */ /* 0x000fe200078e00ff */
[----:B------:R-:W4:Y:S01]  /*14c0*/  LDC R0, c[0x0][0x374] ;  /* 0x0000dd00ff007b82 */ /* 0x000f220000000800 */
[----:B------:R-:W2:Y:S01]  /*14d0*/  LDCU.64 UR22, c[0x0][0x348] ;  /* 0x00006900ff1677ac */ /* 0x000ea20008000a00 */
[----:B------:R-:W-:Y:S01]  /*14e0*/  UMOV UR6, URZ ;  /* 0x000000ff00067c82 */ /* 0x000fe20008000000 */
[----:B-1----:R-:W-:-:S04]  /*14f0*/  UIADD3 UR5, UPT, UPT, UR13, 0x1f, URZ ;  /* 0x0000001f0d057890 */ /* 0x002fc8000fffe0ff */
[----:B------:R-:W-:-:S04]  /*1500*/  USHF.R.S32.HI UR4, URZ, 0x1f, UR5 ;  /* 0x0000001fff047899 */ /* 0x000fc80008011405 */
[----:B------:R-:W-:-:S04]  /*1510*/  ULEA.HI UR4, UR4, UR5, URZ, 0x5 ;  /* 0x0000000504047291 */ /* 0x000fc8000f8f28ff */
[----:B------:R-:W-:Y:S02]  /*1520*/  USHF.R.S32.HI UR15, URZ, 0x5, UR4 ;  /* 0x00000005ff0f7899 */ /* 0x000fe40008011404 */
[----:B------:R-:W-:Y:S02]  /*1530*/  UIADD3 UR4, UPT, UPT, UR13, -0x1, URZ ;  /* 0xffffffff0d047890 */ /* 0x000fe4000fffe0ff */
[----:B------:R-:W-:Y:S02]  /*1540*/  UISETP.LT.U32.AND UP0, UPT, UR15, 0x8, UPT ;  /* 0x000000080f00788c */ /* 0x000fe4000bf01070 */
[----:B------:R-:W-:Y:S02]  /*1550*/  UISETP.GE.U32.AND UP1, UPT, UR4, -0x3f, UPT ;  /* 0xffffffc10400788c */ /* 0x000fe4000bf26070 */
[----:B------:R-:W-:Y:S02]  /*1560*/  USEL UR14, UR15, 0x8, UP0 ;  /* 0x000000080f0e7887 */ /* 0x000fe40008000000 */
[----:B------:R-:W-:-:S02]  /*1570*/  UIADD3 UR13, UPT, UPT, UR13, 0x3e, URZ ;  /* 0x0000003e0d0d7890 */ /* 0x000fc4000fffe0ff */
[----:B------:R-:W-:Y:S02]  /*1580*/  UIADD3 UR5, UPT, UPT, UR14, -0x1, URZ ;  /* 0xffffffff0e057890 */ /* 0x000fe4000fffe0ff */
[----:B------:R-:W-:-:S03]  /*1590*/  UIADD3 UR7, UPT, UPT, UR15, -UR14, URZ ;  /* 0x8000000e0f077290 */ /* 0x000fc6000fffe0ff */
[----:B------:R-:W-:-:S04]  /*15a0*/  @UP1 UIADD3 UR5, UPT, UPT, UR14, URZ, URZ ;  /* 0x000000ff0e051290 */ /* 0x000fc8000fffe0ff */
[----:B--2---:R-:W-:-:S12]  /*15b0*/  UIADD3 UR5, UPT, UPT, UR5, 0x1, URZ ;  /* 0x0000000105057890 */ /* 0x004fd8000fffe0ff */
.L_x_35:
[----:B------:R-:W-:Y:S01]  /*15c0*/  UISETP.NE.AND UP0, UPT, UR37, URZ, UPT ;  /* 0x000000ff2500728c */ /* 0x000fe2000bf05270 */
[----:B------:R-:W1:Y:S08]  /*15d0*/  S2UR UR37, SR_CgaCtaId ;  /* 0x00000000002579c3 */ /* 0x000e700000008800 */
[----:B------:R-:W-:Y:S05]  /*15e0*/  BRA.U UP0, `(.L_x_18) ;  /* 0x0000000100347547 */ /* 0x000fea000b800000 */
[----:B------:R-:W2:Y:S01]  /*15f0*/  S2R R2, SR_CgaCtaId ;  /* 0x0000000000027919 */ /* 0x000ea20000008800 */
[----:B------:R-:W-:-:S04]  /*1600*/  MOV R3, 0x400 ;  /* 0x0000040000037802 */ /* 0x000fc80000000f00 */
[----:B--2---:R-:W-:Y:S02]  /*1610*/  LEA R2, R2, R3, 0x18 ;  /* 0x0000000302027211 */ /* 0x004fe400078ec0ff */
[----:B------:R-:W-:-:S03]  /*1620*/  SHF.L.U32 R3, R11, 0x1f, RZ ;  /* 0x0000001f0b037819 */ /* 0x000fc600000006ff */
[----:B------:R-:W-:-:S04]  /*1630*/  IMAD R2, R12, 0x8, R2 ;  /* 0x000000080c027824 */ /* 0x000fc800078e0202 */
[----:B------:R-:W2:Y:S02]  /*1640*/  SYNCS.PHASECHK.TRANS64.TRYWAIT P0, [R2+URZ+0x140], R3 ;  /* 0x00014003020075a7 */ /* 0x000ea400080011ff */
[----:B--2---:R-:W-:Y:S05]  /*1650*/  @!P0 BRA `(.L_x_19) ;  /* 0x0000006c00b08947 */ /* 0x004fea0003800000 */
.L_x_135:
[----:B------:R-:W-:Y:S01]  /*1660*/  VIADD R12, R12, 0x1 ;  /* 0x000000010c0c7836 */ /* 0x000fe20000000000 */
[----:B------:R2:W-:Y:S04]  /*1670*/  SYNCS.ARRIVE.TRANS64.A1T0 RZ, [R2+URZ+0x130], RZ ;  /* 0x000130ff02ff79a7 */ /* 0x0005e800081000ff */
[----:B------:R-:W-:-:S04]  /*1680*/  ISETP.NE.AND P0, PT, R12, 0x2, PT ;  /* 0x000000020c00780c */ /* 0x000fc80003f05270 */
[----:B------:R-:W-:Y:S02]  /*1690*/  SEL R12, R12, RZ, P0 ;  /* 0x000000ff0c0c7207 */ /* 0x000fe40000000000 */
[----:B--2---:R-:W-:-:S04]  /*16a0*/  SEL R2, RZ, 0x1, P0 ;  /* 0x00000001ff027807 */ /* 0x004fc80000000000 */
[----:B------:R-:W-:-:S07]  /*16b0*/  LOP3.LUT R11, R11, R2, RZ, 0x3c, !PT ;  /* 0x000000020b0b7212 */ /* 0x000fce00078e3cff */
.L_x_18:
[----:B------:R-:W-:Y:S01]  /*16c0*/  UMOV UR4, 0x400 ;  /* 0x0000040000047882 */ /* 0x000fe20000000000 */
[----:B------:R-:W-:Y:S01]  /*16d0*/  SHF.L.U32 R2, R17, 0x1f, RZ ;  /* 0x0000001f11027819 */ /* 0x000fe200000006ff */
[----:B-1----:R-:W-:Y:S01]  /*16e0*/  ULEA UR4, UR37, UR4, 0x18 ;  /* 0x0000000425047291 */ /* 0x002fe2000f8ec0ff */
[----:B------:R-:W-:Y:S01]  /*16f0*/  R2UR UR35, R15 ;  /* 0x000000000f2372ca */ /* 0x000fe200000e0000 */
[----:B------:R-:W-:Y:S01]  /*1700*/  UISETP.GE.U32.AND UP0, UPT, UR13, 0x3f, UPT ;  /* 0x0000003f0d00788c */ /* 0x000fe2000bf06070 */
[----:B------:R-:W-:Y:S01]  /*1710*/  R2UR UR11, R14 ;  /* 0x000000000e0b72ca */ /* 0x000fe200000e0000 */
[----:B------:R-:W-:Y:S01]  /*1720*/  ULEA UR8, UR6, UR4, 0x3 ;  /* 0x0000000406087291 */ /* 0x000fe2000f8e18ff */
[----:B------:R-:W-:-:S08]  /*1730*/  UMOV UR24, URZ ;  /* 0x000000ff00187c82 */ /* 0x000fd00008000000 */
[----:B------:R1:W2:Y:S01]  /*1740*/  SYNCS.PHASECHK.TRANS64.TRYWAIT P0, [UR8+0x40], R2 ;  /* 0x00004002ff0075a7 */ /* 0x0002a20008001108 */
[----:B------:R-:W-:Y:S02]  /*1750*/  USHF.L.U32 UR35, UR35, 0x6, URZ ;  /* 0x0000000623237899 */ /* 0x000fe400080006ff */
[----:B------:R-:W-:Y:S01]  /*1760*/  USHF.L.U32 UR11, UR11, 0x7, URZ ;  /* 0x000000070b0b7899 */ /* 0x000fe200080006ff */
[----:B------:R-:W-:Y:S11]  /*1770*/  BRA.U !UP0, `(.L_x_20) ;  /* 0x0000000108a87547 */ /* 0x000ff6000b800000 */
[----:B------:R-:W-:Y:S01]  /*1780*/  UMOV UR16, URZ ;  /* 0x000000ff00107c82 */ /* 0x000fe20008000000 */
[----:B------:R-:W-:-:S05]  /*1790*/  UMOV UR17, UR6 ;  /* 0x0000000600117c82 */ /* 0x000fca0008000000 */
.L_x_25:
[----:B-1----:R-:W-:Y:S01]  /*17a0*/  ULEA UR33, UR17, UR4, 0x3 ;  /* 0x0000000411217291 */ /* 0x002fe2000f8e18ff */
[----:B--2---:R-:W-:Y:S01]  /*17b0*/  @!P5 MOV R3, 0x6000 ;  /* 0x000060000003d802 */ /* 0x004fe20000000f00 */
[----:B--2---:R-:W-:Y:S10]  /*17c0*/  @P0 BRA `(.L_x_21) ;  /* 0x00000000000c0947 */ /* 0x004ff40003800000 */
[----:B------:R-:W-:-:S04]  /*17d0*/  SHF.L.U32 R4, R17, 0x1f, RZ ;  /* 0x0000001f11047819 */ /* 0x000fc800000006ff */
[----:B------:R-:W2:Y:S02]  /*17e0*/  SYNCS.PHASECHK.TRANS64.TRYWAIT P0, [UR33+0x40], R4 ;  /* 0x00004004ff0075a7 */ /* 0x000ea40008001121 */
[----:B--2---:R-:W-:Y:S05]  /*17f0*/  @!P0 BRA `(.L_x_22) ;  /* 0x0000006c005c8947 */ /* 0x004fea0003800000 */
.L_x_21:
[----:B------:R2:W-:Y:S01]  /*1800*/  @!P5 SYNCS.ARRIVE.TRANS64 RZ, [UR33], R3 ;  /* 0x00000003ffffd9a7 */ /* 0x0005e20008000021 */
[----:B------:R-:W-:Y:S04]  /*1810*/  BSSY.RECONVERGENT B0, `(.L_x_23) ;  /* 0x0000003000007945 */ /* 0x000fe80003800200 */
[----:B------:R-:W-:Y:S05]  /*1820*/  @P4 BRA `(.L_x_24) ;  /* 0x0000000000044947 */ /* 0x000fea0003800000 */
[----:B------:R-:W-:Y:S05]  /*1830*/  BPT.TRAP 0x1 ;  /* 0x000000040000795c */ /* 0x000fea0000300000 */
.L_x_24:
[----:B------:R-:W-:Y:S05]  /*1840*/  BSYNC.RECONVERGENT B0 ;  /* 0x0000000000007941 */ /* 0x000fea0003800200 */
.L_x_23:
[----:B------:R-:W-:Y:S02]  /*1850*/  UIADD3 UR6, UPT, UPT, UR17, 0x1, URZ ;  /* 0x0000000111067890 */ /* 0x000fe4000fffe0ff */
[----:B------:R-:W-:Y:S02]  /*1860*/  ULEA UR32, UR17, UR4, 0xd ;  /* 0x0000000411207291 */ /* 0x000fe4000f8e68ff */
[----:B------:R-:W-:Y:S02]  /*1870*/  UISETP.NE.AND UP0, UPT, UR6, 0x8, UPT ;  /* 0x000000080600788c */ /* 0x000fe4000bf05270 */
[----:B------:R-:W-:Y:S02]  /*1880*/  UIADD3 UR26, UP1, UPT, UR22, 0x80, URZ ;  /* 0x00000080161a7890 */ /* 0x000fe4000ff3e0ff */
[----:B------:R-:W-:Y:S02]  /*1890*/  USEL UR9, URZ, 0x1, UP0 ;  /* 0x00000001ff097887 */ /* 0x000fe40008000000 */
[----:B------:R-:W-:-:S02]  /*18a0*/  USEL UR6, UR6, URZ, UP0 ;  /* 0x000000ff06067287 */ /* 0x000fc40008000000 */
[----:B------:R-:W-:Y:S02]  /*18b0*/  UIADD3 UR20, UP0, UPT, UR22, 0x180, URZ ;  /* 0x0000018016147890 */ /* 0x000fe4000ff1e0ff */
[----:B------:R-:W-:Y:S01]  /*18c0*/  ULEA UR8, UR6, UR4, 0x3 ;  /* 0x0000000406087291 */ /* 0x000fe2000f8e18ff */
[----:B------:R-:W-:Y:S01]  /*18d0*/  LOP3.LUT R17, R17, UR9, RZ, 0x3c, !PT ;  /* 0x0000000911117c12 */ /* 0x000fe2000f8e3cff */
[----:B------:R-:W-:Y:S02]  /*18e0*/  USHF.L.U32 UR34, UR16, 0x5, URZ ;  /* 0x0000000510227899 */ /* 0x000fe400080006ff */
[----:B------:R-:W-:Y:S01]  /*18f0*/  UIADD3.X UR27, UPT, UPT, URZ, UR23, URZ, UP1, !UPT ;  /* 0x00000017ff1b7290 */ /* 0x000fe20008ffe4ff */
[----:B-1----:R-:W-:Y:S01]  /*1900*/  SHF.L.U32 R2, R17, 0x1f, RZ ;  /* 0x0000001f11027819 */ /* 0x002fe200000006ff */
[----:B------:R-:W-:Y:S02]  /*1910*/  UIADD3 UR32, UPT, UPT, UR32, 0x8800, URZ ;  /* 0x0000880020207890 */ /* 0x000fe4000fffe0ff */
[----:B------:R-:W-:Y:S01]  /*1920*/  UIADD3.X UR21, UPT, UPT, URZ, UR23, URZ, UP0, !UPT ;  /* 0x00000017ff157290 */ /* 0x000fe200087fe4ff */
[----:B------:R1:W1:Y:S01]  /*1930*/  SYNCS.PHASECHK.TRANS64.TRYWAIT P0, [UR8+0x40], R2 ;  /* 0x00004002ff0075a7 */ /* 0x0002620008001108 */
[----:B------:R-:W-:Y:S01]  /*1940*/  ULEA UR8, UR17, UR4, 0xe ;  /* 0x0000000411087291 */ /* 0x000fe2000f8e70ff */
[----:B------:R-:W-:Y:S01]  /*1950*/  UMOV UR18, 0x0 ;  /* 0x0000000000127882 */ /* 0x000fe20000000000 */
[----:B------:R-:W-:-:S02]  /*1960*/  UMOV UR19, 0x10000000 ;  /* 0x1000000000137882 */ /* 0x000fc40000000000 */
[----:B------:R-:W-:Y:S01]  /*1970*/  UIADD3 UR8, UPT, UPT, UR8, 0x18800, URZ ;  /* 0x0001880008087890 */ /* 0x000fe2000fffe0ff */
[----:B------:R1:W-:Y:S01]  /*1980*/  UTMALDG.3D [UR32], [UR26], desc[UR18] ;  /* 0x000012201a0075b4 */ /* 0x0003e20008011000 */
[----:B------:R-:W-:Y:S01]  /*1990*/  UMOV UR12, UR36 ;  /* 0x00000024000c7c82 */ /* 0x000fe20008000000 */
[----:B------:R-:W-:Y:S01]  /*19a0*/  UMOV UR9, UR33 ;  /* 0x0000002100097c82 */ /* 0x000fe20008000000 */
[----:B------:R-:W-:Y:S01]  /*19b0*/  UMOV UR10, UR34 ;  /* 0x00000022000a7c82 */ /* 0x000fe20008000000 */
[----:B------:R-:W-:Y:S01]  /*19c0*/  UIADD3 UR16, UPT, UPT, UR16, 0x1, URZ ;  /* 0x0000000110107890 */ /* 0x000fe2000fffe0ff */
[----:B------:R-:W-:Y:S01]  /*19d0*/  UMOV UR24, UR5 ;  /* 0x0000000500187c82 */ /* 0x000fe20008000000 */
[----:B------:R-:W-:Y:S02]  /*19e0*/  UMOV UR17, UR6 ;  /* 0x0000000600117c82 */ /* 0x000fe40008000000 */
[----:B------:R1:W-:Y:S01]  /*19f0*/  UTMALDG.3D [UR8], [UR20], desc[UR18] ;  /* 0x00001208140075b4 */ /* 0x0003e20008011000 */
[----:B------:R-:W-:-:S09]  /*1a00*/  UISETP.NE.AND UP0, UPT, UR16, UR5, UPT ;  /* 0x000000051000728c */ /* 0x000fd2000bf05270 */
[----:B------:R-:W-:Y:S05]  /*1a10*/  BRA.U UP0, `(.L_x_25) ;  /* 0xfffffffd00607547 */ /* 0x000fea000b83ffff */
.L_x_20:
[----:B-1----:R-:W-:Y:S01]  /*1a20*/  ULEA UR8, UR6, UR4, 0x3 ;  /* 0x0000000406087291 */ /* 0x002fe2000f8e18ff */
[----:B------:R-:W-:Y:S01]  /*1a30*/  SHF.L.U32 R2, R17, 0x1f, RZ ;  /* 0x0000001f11027819 */ /* 0x000fe200000006ff */
[----:B------:R-:W-:Y:S01]  /*1a40*/  @!P1 SYNCS.ARRIVE.TRANS64.A1T0 RZ, [UR4+0xc8], RZ ;  /* 0x0000c8ffffff99a7 */ /* 0x000fe20008100004 */
[----:B------:R-:W-:-:S06]  /*1a50*/  UISETP.GT.AND UP0, UPT, UR15, UR14, UPT ;  /* 0x0000000e0f00728c */ /* 0x000fcc000bf04270 */
[----:B--2---:R1:W2:Y:S03]  /*1a60*/  SYNCS.PHASECHK.TRANS64.TRYWAIT P0, [UR8+0x40], R2 ;  /* 0x00004002ff0075a7 */ /* 0x0042a60008001108 */
[----:B------:R-:W-:Y:S05]  /*1a70*/  BRA.U !UP0, `(.L_x_26) ;  /* 0x0000000108ac7547 */ /* 0x000fea000b800000 */
[----:B------:R-:W-:Y:S01]  /*1a80*/  UIADD3 UR21, UPT, UPT, UR7, UR24, URZ ;  /* 0x0000001807157290 */ /* 0x000fe2000fffe0ff */
[----:B------:R-:W-:-:S11]  /*1a90*/  UMOV UR25, UR6 ;  /* 0x0000000600197c82 */ /* 0x000fd60008000000 */
.L_x_31:
[----:B-1----:R-:W-:Y:S01]  /*1aa0*/  ULEA UR17, UR25, UR4, 0x3 ;  /* 0x0000000419117291 */ /* 0x002fe2000f8e18ff */
[----:B--2---:R-:W-:Y:S01]  /*1ab0*/  @!P5 MOV R3, 0x6000 ;  /* 0x000060000003d802 */ /* 0x004fe20000000f00 */
[----:B--2---:R-:W-:Y:S10]  /*1ac0*/  @P0 BRA `(.L_x_27) ;  /* 0x00000000000c0947 */ /* 0x004ff40003800000 */
[----:B------:R-:W-:-:S04]  /*1ad0*/  SHF.L.U32 R4, R17, 0x1f, RZ ;  /* 0x0000001f11047819 */ /* 0x000fc800000006ff */
[----:B------:R-:W2:Y:S02]  /*1ae0*/  SYNCS.PHASECHK.TRANS64.TRYWAIT P0, [UR17+0x40], R4 ;  /* 0x00004004ff0075a7 */ /* 0x000ea40008001111 */
[----:B--2---:R-:W-:Y:S05]  /*1af0*/  @!P0 BRA `(.L_x_28) ;  /* 0x0000006800b48947 */ /* 0x004fea0003800000 */
.L_x_27:
[----:B------:R2:W-:Y:S01]  /*1b00*/  @!P5 SYNCS.ARRIVE.TRANS64 RZ, [UR17], R3 ;  /* 0x00000003ffffd9a7 */ /* 0x0005e20008000011 */
[----:B------:R-:W-:Y:S04]  /*1b10*/  BSSY.RECONVERGENT B0, `(.L_x_29) ;  /* 0x0000003000007945 */ /* 0x000fe80003800200 */
[----:B------:R-:W-:Y:S05]  /*1b20*/  @P4 BRA `(.L_x_30) ;  /* 0x0000000000044947 */ /* 0x000fea0003800000 */
[----:B------:R-:W-:Y:S05]  /*1b30*/  BPT.TRAP 0x1 ;  /* 0x000000040000795c */ /* 0x000fea0000300000 */
.L_x_30:
[----:B------:R-:W-:Y:S05]  /*1b40*/  BSYNC.RECONVERGENT B0 ;  /* 0x0000000000007941 */ /* 0x000fea0003800200 */
.L_x_29:
        /* <DEDUP_REMOVED lines=10> */
[----:B------:R-:W-:Y:S01]  /*1bf0*/  UIADD3 UR16, UPT, UPT, UR16, 0x8800, URZ ;  /* 0x0000880010107890 */ /* 0x000fe2000fffe0ff */
[----:B-1----:R-:W-:Y:S01]  /*1c00*/  SHF.L.U32 R2, R17, 0x1f, RZ ;  /* 0x0000001f11027819 */ /* 0x002fe200000006ff */
[----:B------:R-:W-:Y:S02]  /*1c10*/  UIADD3.X UR31, UPT, UPT, URZ, UR23, URZ, UP1, !UPT ;  /* 0x00000017ff1f7290 */ /* 0x000fe40008ffe4ff */
[----:B------:R-:W-:Y:S01]  /*1c20*/  UIADD3.X UR29, UPT, UPT, URZ, UR23, URZ, UP0, !UPT ;  /* 0x00000017ff1d7290 */ /* 0x000fe200087fe4ff */
[----:B------:R1:W1:Y:S01]  /*1c30*/  SYNCS.PHASECHK.TRANS64.TRYWAIT P0, [UR8+0x40], R2 ;  /* 0x00004002ff0075a7 */ /* 0x0002620008001108 */
[----:B------:R-:W-:Y:S01]  /*1c40*/  ULEA UR8, UR25, UR4, 0xe ;  /* 0x0000000419087291 */ /* 0x000fe2000f8e70ff */
[----:B------:R-:W-:Y:S01]  /*1c50*/  UMOV UR26, 0x0 ;  /* 0x00000000001a7882 */ /* 0x000fe20000000000 */
[----:B------:R-:W-:-:S02]  /*1c60*/  UMOV UR27, 0x10000000 ;  /* 0x10000000001b7882 */ /* 0x000fc40000000000 */
[----:B------:R-:W-:Y:S01]  /*1c70*/  UIADD3 UR8, UPT, UPT, UR8, 0x18800, URZ ;  /* 0x0001880008087890 */ /* 0x000fe2000fffe0ff */
[----:B------:R-:W-:Y:S01]  /*1c80*/  UMOV UR19, UR35 ;  /* 0x0000002300137c82 */ /* 0x000fe20008000000 */
[----:B------:R-:W-:Y:S01]  /*1c90*/  UMOV UR20, UR36 ;  /* 0x0000002400147c82 */ /* 0x000fe20008000000 */
[----:B------:R-:W-:Y:S01]  /*1ca0*/  UMOV UR12, UR36 ;  /* 0x00000024000c7c82 */ /* 0x000fe20008000000 */
[----:B------:R-:W-:Y:S01]  /*1cb0*/  UMOV UR9, UR17 ;  /* 0x0000001100097c82 */ /* 0x000fe20008000000 */
[----:B------:R-:W-:Y:S01]  /*1cc0*/  UMOV UR10, UR18 ;  /* 0x00000012000a7c82 */ /* 0x000fe20008000000 */
[----:B------:R1:W-:Y:S01]  /*1cd0*/  UTMALDG.3D [UR16], [UR30], desc[UR26] ;  /* 0x00001a101e0075b4 */ /* 0x0003e20008011000 */
[----:B------:R-:W-:Y:S01]  /*1ce0*/  UIADD3 UR24, UPT, UPT, UR24, 0x1, URZ ;  /* 0x0000000118187890 */ /* 0x000fe2000fffe0ff */
[----:B------:R-:W-:-:S03]  /*1cf0*/  UMOV UR25, UR6 ;  /* 0x0000000600197c82 */ /* 0x000fc60008000000 */
[----:B------:R-:W-:Y:S01]  /*1d00*/  UISETP.NE.AND UP0, UPT, UR24, UR21, UPT ;  /* 0x000000151800728c */ /* 0x000fe2000bf05270 */
[----:B------:R1:W-:Y:S08]  /*1d10*/  UTMALDG.3D [UR8], [UR28], desc[UR26] ;  /* 0x00001a081c0075b4 */ /* 0x0003f00008011000 */
[----:B------:R-:W-:Y:S05]  /*1d20*/  BRA.U UP0, `(.L_x_31) ;  /* 0xfffffffd005c7547 */ /* 0x000fea000b83ffff */
.L_x_26:
[C---:B-1----:R-:W-:Y:S01]  /*1d30*/  LEA R2, R16.reuse, UR4, 0x3 ;  /* 0x0000000410027c11 */ /* 0x042fe2000f8e18ff */
[----:B------:R-:W-:Y:S01]  /*1d40*/  NOP ;  /* 0x0000000000007918 */ /* 0x000fe20000000000 */
[----:B--2---:R-:W-:Y:S02]  /*1d50*/  SHF.L.U32 R3, R13, 0x1f, RZ ;  /* 0x0000001f0d037819 */ /* 0x004fe400000006ff */
[----:B------:R-:W-:Y:S02]  /*1d60*/  LEA R4, R16, UR4, 0x4 ;  /* 0x0000000410047c11 */ /* 0x000fe4000f8e20ff */
[----:B------:R-:W1:Y:S02]  /*1d70*/  SYNCS.PHASECHK.TRANS64.TRYWAIT P0, [R2+URZ+0xd0], R3 ;  /* 0x0000d003020075a7 */ /* 0x000e6400080011ff */
[----:B-1----:R-:W-:Y:S05]  /*1d80*/  @!P0 BRA `(.L_x_32) ;  /* 0x0000006800288947 */ /* 0x002fea0003800000 */
.L_x_138:
[----:B------:R-:W2:Y:S01]  /*1d90*/  LDS.128 R4, [R4+0x160] ;  /* 0x0001600004047984 */ /* 0x000ea20000000c00 */
[----:B---3--:R-:W-:Y:S01]  /*1da0*/  ISETP.GE.AND P0, PT, R26, 0x1, PT ;  /* 0x000000011a00780c */ /* 0x008fe20003f06270 */
[----:B-1----:R-:W-:Y:S01]  /*1db0*/  VIADD R2, R2, 0xe0 ;  /* 0x000000e002027836 */ /* 0x002fe20000000000 */
[----:B------:R-:W-:Y:S01]  /*1dc0*/  @!PT LDS RZ, [RZ] ;  /* 0x00000000fffff984 */ /* 0x000fe20000000800 */
[----:B------:R-:W-:Y:S01]  /*1dd0*/  @!PT LDS RZ, [RZ] ;  /* 0x00000000fffff984 */ /* 0x000fe20000000800 */
[----:B------:R-:W-:Y:S01]  /*1de0*/  @!PT LDS RZ, [RZ] ;  /* 0x00000000fffff984 */ /* 0x000fe20000000800 */
[----:B------:R-:W-:Y:S01]  /*1df0*/  @!PT LDS RZ, [RZ] ;  /* 0x00000000fffff984 */ /* 0x000fe20000000800 */
[----:B------:R1:W-:Y:S06]  /*1e00*/  MEMBAR.ALL.CTA ;  /* 0x0000000000007992 */ /* 0x0003ec0000008000 */
[----:B-1----:R-:W1:Y:S01]  /*1e10*/  FENCE.VIEW.ASYNC.S ;  /* 0x00000000000073c6 */ /* 0x002e620000000000 */
[----:B------:R-:W-:-:S04]  /*1e20*/  PRMT R2, RZ, 0x654, R2 ;  /* 0x00000654ff027816 */ /* 0x000fc80000000002 */
[----:B-1----:R1:W-:Y:S01]  /*1e30*/  SYNCS.ARRIVE.TRANS64.RED.A1T0 RZ, [R2+URZ], RZ ;  /* 0x000000ff02ff79a7 */ /* 0x0023e200081004ff */
[----:B--2---:R-:W-:-:S13]  /*1e40*/  LOP3.LUT P2, RZ, R6, 0x1, RZ, 0xc0, !PT ;  /* 0x0000000106ff7812 */ /* 0x004fda000784c0ff */
[----:B------:R-:W-:Y:S01]  /*1e50*/  @P2 SHF.R.U32.HI R3, RZ, 0x10, R5 ;  /* 0x00000010ff032819 */ /* 0x000fe20000011605 */
[----:B------:R-:W-:Y:S01]  /*1e60*/  VOTEU.ANY UP0, P2 ;  /* 0x0000000000ff7886 */ /* 0x000fe20001000100 */
[----:B------:R-:W-:Y:S02]  /*1e70*/  @P2 MOV R10, R4 ;  /* 0x00000004000a2202 */ /* 0x000fe40000000f00 */
[----:B------:R-:W-:Y:S02]  /*1e80*/  @P2 R2UR.BROADCAST UR8, R3 ;  /* 0x00000000030822ca */ /* 0x000fe400008e0000 */
[----:B------:R-:W-:-:S11]  /*1e90*/  @P2 LOP3.LUT R9, R5, 0xffff, RZ, 0xc0, !PT ;  /* 0x0000ffff05092812 */ /* 0x000fd600078ec0ff */
[----:B------:R-:W-:Y:S01]  /*1ea0*/  @UP0 UMOV UR36, UR8 ;  /* 0x0000000800240c82 */ /* 0x000fe20008000000 */
[----:B-1----:R-:W-:Y:S05]  /*1eb0*/  @!P0 BRA `(.L_x_33) ;  /* 0x0000000000b88947 */ /* 0x002fea0003800000 */
[----:B------:R-:W4:Y:S01]  /*1ec0*/  LDC.64 R4, c[0x0][0xb18] ;  /* 0x0002c600ff047b82 */ /* 0x000f220000000a00 */
[----:B------:R-:W-:-:S07]  /*1ed0*/  ISETP.NE.AND P3, PT, R26, 0x1, PT ;  /* 0x000000011a00780c */ /* 0x000fce0003f65270 */
[----:B------:R-:W1:Y:S08]  /*1ee0*/  LDC.64 R6, c[0x0][0xb10] ;  /* 0x0002c400ff067b82 */ /* 0x000e700000000a00 */
[----:B------:R-:W2:Y:S08]  /*1ef0*/  LDC R14, c[0x0][0xb20] ;  /* 0x0002c800ff0e7b82 */ /* 0x000eb00000000800 */
[----:B------:R-:W3:Y:S01]  /*1f00*/  LDC R15, c[0x0][0xb0c] ;  /* 0x0002c300ff0f7b82 */ /* 0x000ee20000000800 */
[----:B----4-:R-:W-:Y:S01]  /*1f10*/  IMAD.HI.U32 R19, R0, R5, RZ ;  /* 0x0000000500137227 */ /* 0x010fe200078e00ff */
[----:B------:R-:W-:-:S03]  /*1f20*/  ISETP.NE.AND P0, PT, R4, 0x1, PT ;  /* 0x000000010400780c */ /* 0x000fc60003f05270 */
[----:B------:R-:W-:-:S03]  /*1f30*/  IMAD.HI.U32 R5, R9, R5, RZ ;  /* 0x0000000509057227 */ /* 0x000fc600078e00ff */
[----:B------:R-:W4:Y:S01]  /*1f40*/  LDC.64 R2, c[0x0][0xb28] ;  /* 0x0002ca00ff027b82 */ /* 0x000f220000000a00 */
[----:B-1----:R-:W-:-:S04]  /*1f50*/  IMAD.HI.U32 R20, R8, R6, RZ ;  /* 0x0000000608147227 */ /* 0x002fc800078e00ff */
[----:B------:R-:W-:Y:S01]  /*1f60*/  IMAD.HI.U32 R21, R10, R6, RZ ;  /* 0x000000060a157227 */ /* 0x000fe200078e00ff */
[----:B------:R-:W-:Y:S02]  /*1f70*/  SHF.R.U32.HI R20, RZ, R7, R20 ;  /* 0x00000007ff147219 */ /* 0x000fe40000011614 */
[-C--:B--2---:R-:W-:Y:S02]  /*1f80*/  SHF.R.U32.HI R19, RZ, R14.reuse, R19 ;  /* 0x0000000eff137219 */ /* 0x084fe40000011613 */
[----:B------:R-:W-:Y:S02]  /*1f90*/  SHF.R.U32.HI R5, RZ, R14, R5 ;  /* 0x0000000eff057219 */ /* 0x000fe40000011605 */
[----:B------:R-:W-:Y:S02]  /*1fa0*/  SEL R19, R0, R19, !P0 ;  /* 0x0000001300137207 */ /* 0x000fe40004000000 */
[----:B------:R-:W-:Y:S02]  /*1fb0*/  SHF.R.U32.HI R21, RZ, R7, R21 ;  /* 0x00000007ff157219 */ /* 0x000fe40000011615 */
[----:B---3--:R-:W-:-:S02]  /*1fc0*/  ISETP.NE.AND P1, PT, R15, 0x1, PT ;  /* 0x000000010f00780c */ /* 0x008fc40003f25270 */
[----:B------:R-:W-:Y:S02]  /*1fd0*/  SEL R5, R9, R5, !P0 ;  /* 0x0000000509057207 */ /* 0x000fe40004000000 */
[----:B------:R-:W-:Y:S02]  /*1fe0*/  SEL R20, R8, R20, !P1 ;  /* 0x0000001408147207 */ /* 0x000fe40004800000 */
[----:B------:R-:W-:Y:S01]  /*1ff0*/  SEL R21, R10, R21, !P1 ;  /* 0x000000150a157207 */ /* 0x000fe20004800000 */
[----:B----4-:R-:W-:-:S04]  /*2000*/  IMAD.HI.U32 R18, R19, R2, RZ ;  /* 0x0000000213127227 */ /* 0x010fc800078e00ff */
        /* <DEDUP_REMOVED lines=10> */
[----:B------:R-:W-:-:S04]  /*20b0*/  @!P0 IMAD.HI.U32 R7, R21, R2, RZ ;  /* 0x0000000215078227 */ /* 0x000fc800078e00ff */
[----:B------:R-:W-:Y:S01]  /*20c0*/  IMAD.MOV R2, RZ, RZ, -R6 ;  /* 0x000000ffff027224 */ /* 0x000fe200078e0a06 */
[----:B------:R-:W-:Y:S02]  /*20d0*/  @!P0 SHF.R.U32.HI R3, RZ, R3, R7 ;  /* 0x00000003ff038219 */ /* 0x000fe40000011607 */
[----:B------:R-:W-:Y:S01]  /*20e0*/  IADD3 R7, PT, PT, -R5, RZ, RZ ;  /* 0x000000ff05077210 */ /* 0x000fe20007ffe1ff */
[----:B------:R-:W-:Y:S01]  /*20f0*/  IMAD R2, R26, R2, R5 ;  /* 0x000000021a027224 */ /* 0x000fe200078e0205 */
        /* <DEDUP_REMOVED lines=10> */
.L_x_33:
[----:B------:R-:W1:Y:S02]  /*21a0*/  LDCU UR8, c[0x0][0xb30] ;  /* 0x00016600ff0877ac */ /* 0x000e640008000800 */
[----:B-1----:R-:W-:-:S09]  /*21b0*/  UISETP.NE.AND UP0, UPT, UR8, 0x1, UPT ;  /* 0x000000010800788c */ /* 0x002fd2000bf05270 */
[----:B------:R-:W-:Y:S05]  /*21c0*/  BRA.U UP0, `(.L_x_34) ;  /* 0x0000000100407547 */ /* 0x000fea000b800000 */
[----:B------:R-:W1:Y:S08]  /*21d0*/  LDC.64 R4, c[0x0][0xb10] ;  /* 0x0002c400ff047b82 */ /* 0x000e700000000a00 */
[----:B------:R-:W2:Y:S08]  /*21e0*/  LDC.64 R2, c[0x0][0xb18] ;  /* 0x0002c600ff027b82 */ /* 0x000eb00000000a00 */
[----:B------:R-:W3:Y:S08]  /*21f0*/  LDC R6, c[0x0][0xb20] ;  /* 0x0002c800ff067b82 */ /* 0x000ef00000000800 */
[----:B------:R-:W4:Y:S01]  /*2200*/  LDC R7, c[0x0][0xb0c] ;  /* 0x0002c300ff077b82 */ /* 0x000f220000000800 */
[----:B-1----:R-:W-:-:S05]  /*2210*/  IMAD.HI.U32 R4, R10, R4, RZ ;  /* 0x000000040a047227 */ /* 0x002fca00078e00ff */
[----:B------:R-:W-:Y:S01]  /*2220*/  SHF.R.U32.HI R4, RZ, R5, R4 ;  /* 0x00000005ff047219 */ /* 0x000fe20000011604 */
[----:B--2---:R-:W-:Y:S01]  /*2230*/  IMAD.HI.U32 R3, R9, R3, RZ ;  /* 0x0000000309037227 */ /* 0x004fe200078e00ff */
[----:B------:R-:W-:-:S04]  /*2240*/  ISETP.NE.AND P0, PT, R2, 0x1, PT ;  /* 0x000000010200780c */ /* 0x000fc80003f05270 */
[----:B---3--:R-:W-:-:S04]  /*2250*/  SHF.R.U32.HI R3, RZ, R6, R3 ;  /* 0x00000006ff037219 */ /* 0x008fc80000011603 */
[----:B------:R-:W-:Y:S02]  /*2260*/  SEL R3, R9, R3, !P0 ;  /* 0x0000000309037207 */ /* 0x000fe40004000000 */
[----:B----4-:R-:W-:-:S04]  /*2270*/  ISETP.NE.AND P1, PT, R7, 0x1, PT ;  /* 0x000000010700780c */ /* 0x010fc80003f25270 */
[----:B------:R-:W-:-:S05]  /*2280*/  SEL R4, R10, R4, !P1 ;  /* 0x000000040a047207 */ /* 0x000fca0004800000 */
[----:B------:R-:W-:Y:S02]  /*2290*/  IMAD.IADD R5, R3, 0x1, -R4 ;  /* 0x0000000103057824 */ /* 0x000fe400078e0a04 */
[----:B------:R-:W-:Y:S02]  /*22a0*/  IMAD.IADD R3, R4, 0x1, -R3 ;  /* 0x0000000104037824 */ /* 0x000fe400078e0a03 */
[----:B------:R-:W-:Y:S02]  /*22b0*/  IMAD R10, R5, R7, R10 ;  /* 0x00000007050a7224 */ /* 0x000fe400078e020a */
[----:B------:R-:W-:-:S07]  /*22c0*/  IMAD R9, R3, R2, R9 ;  /* 0x0000000203097224 */ /* 0x000fce00078e0209 */
.L_x_34:
[----:B------:R-:W-:Y:S01]  /*22d0*/  VIADD R16, R16, 0x1 ;  /* 0x0000000110107836 */ /* 0x000fe20000000000 */
[----:B------:R-:W-:Y:S01]  /*22e0*/  PLOP3.LUT P1, PT, PT, PT, PT, 0x80, 0x8 ;  /* 0x000000000008781c */ /* 0x000fe20003f2f070 */
[----:B------:R-:W-:Y:S02]  /*22f0*/  IMAD.IADD R15, R10, 0x1, R63 ;  /* 0x000000010a0f7824 */ /* 0x000fe400078e023f */
[----:B------:R-:W-:Y:S01]  /*2300*/  IMAD.IADD R14, R9, 0x1, R62 ;  /* 0x00000001090e7824 */ /* 0x000fe200078e023e */
[----:B------:R-:W-:-:S04]  /*2310*/  ISETP.NE.AND P0, PT, R16, 0x2, PT ;  /* 0x000000021000780c */ /* 0x000fc80003f05270 */
[----:B------:R-:W-:Y:S02]  /*2320*/  SEL R2, RZ, 0x1, P0 ;  /* 0x00000001ff027807 */ /* 0x000fe40000000000 */
[----:B------:R-:W-:Y:S02]  /*2330*/  SEL R16, R16, RZ, P0 ;  /* 0x000000ff10107207 */ /* 0x000fe40000000000 */
[----:B------:R-:W-:Y:S01]  /*2340*/  LOP3.LUT R13, R13, R2, RZ, 0x3c, !PT ;  /* 0x000000020d0d7212 */ /* 0x000fe200078e3cff */
[----:B------:R-:W-:Y:S06]  /*2350*/  @P2 BRA `(.L_x_35) ;  /* 0xfffffff000982947 */ /* 0x000fec000383ffff */
[----:B------:R-:W-:Y:S01]  /*2360*/  UIADD3 UR4, UPT, UPT, UR4, 0x40, URZ ;  /* 0x0000004004047890 */ /* 0x000fe2000fffe0ff */
[----:B------:R-:W-:-:S03]  /*2370*/  SHF.L.U32 R2, R17, 0x1f, RZ ;  /* 0x0000001f11027819 */ /* 0x000fc600000006ff */
[----:B------:R-:W-:-:S09]  /*2380*/  ULEA UR5, UR6, UR4, 0x3 ;  /* 0x0000000406057291 */ /* 0x000fd2000f8e18ff */
[----:B------:R-:W1:Y:S02]  /*2390*/  SYNCS.PHASECHK.TRANS64.TRYWAIT P0, [UR5], R2 ;  /* 0x00000002ff0075a7 */ /* 0x000e640008001105 */
[----:B-1----:R-:W-:Y:S05]  /*23a0*/  @!P0 BRA `(.L_x_36) ;  /* 0x0000006000b48947 */ /* 0x002fea0003800000 */
.L_x_140:
[----:B------:R-:W-:-:S04]  /*23b0*/  UIADD3 UR6, UPT, UPT, UR6, 0x1, URZ ;  /* 0x0000000106067890 */ /* 0x000fc8000fffe0ff */
[----:B------:R-:W-:-:S04]  /*23c0*/  UISETP.NE.AND UP0, UPT, UR6, 0x8, UPT ;  /* 0x000000080600788c */ /* 0x000fc8000bf05270 */
[----:B------:R-:W-:Y:S02]  /*23d0*/  USEL UR7, URZ, 0x1, UP0 ;  /* 0x00000001ff077887 */ /* 0x000fe40008000000 */
[----:B------:R-:W-:-:S04]  /*23e0*/  USEL UR6, UR6, URZ, UP0 ;  /* 0x000000ff06067287 */ /* 0x000fc80008000000 */
[----:B------:R-:W-:Y:S01]  /*23f0*/  ULEA UR5, UR6, UR4, 0x3 ;  /* 0x0000000406057291 */ /* 0x000fe2000f8e18ff */
[----:B-1----:R-:W-:-:S04]  /*2400*/  LOP3.LUT R2, R17, UR7, RZ, 0x3c, !PT ;  /* 0x0000000711027c12 */ /* 0x002fc8000f8e3cff */
[----:B------:R-:W-:-:S04]  /*2410*/  SHF.L.U32 R3, R2, 0x1f, RZ ;  /* 0x0000001f02037819 */ /* 0x000fc800000006ff */
[----:B------:R-:W1:Y:S02]  /*2420*/  SYNCS.PHASECHK.TRANS64.TRYWAIT P0, [UR5], R3 ;  /* 0x00000003ff0075a7 */ /* 0x000e640008001105 */
[----:B-1----:R-:W-:Y:S05]  /*2430*/  @!P0 BRA `(.L_x_37) ;  /* 0x0000006000a88947 */ /* 0x002fea0003800000 */
.L_x_142:
[----:B------:R-:W-:-:S04]  /*2440*/  UIADD3 UR6, UPT, UPT, UR6, 0x1, URZ ;  /* 0x0000000106067890 */ /* 0x000fc8000fffe0ff */
[----:B------:R-:W-:-:S04]  /*2450*/  UISETP.NE.AND UP0, UPT, UR6, 0x8, UPT ;  /* 0x000000080600788c */ /* 0x000fc8000bf05270 */
[----:B------:R-:W-:Y:S02]  /*2460*/  USEL UR7, URZ, 0x1, UP0 ;  /* 0x00000001ff077887 */ /* 0x000fe40008000000 */
[----:B------:R-:W-:-:S04]  /*2470*/  USEL UR6, UR6, URZ, UP0 ;  /* 0x000000ff06067287 */ /* 0x000fc80008000000 */
[----:B------:R-:W-:Y:S01]  /*2480*/  ULEA UR5, UR6, UR4, 0x3 ;  /* 0x0000000406057291 */ /* 0x000fe2000f8e18ff */
[----:B------:R-:W-:-:S04]  /*2490*/  LOP3.LUT R2, R2, UR7, RZ, 0x3c, !PT ;  /* 0x0000000702027c12 */ /* 0x000fc8000f8e3cff */
[----:B-1----:R-:W-:-:S04]  /*24a0*/  SHF.L.U32 R3, R2, 0x1f, RZ ;  /* 0x0000001f02037819 */ /* 0x002fc800000006ff */
[----:B------:R-:W1:Y:S02]  /*24b0*/  SYNCS.PHASECHK.TRANS64.TRYWAIT P0, [UR5], R3 ;  /* 0x00000003ff0075a7 */ /* 0x000e640008001105 */
[----:B-1----:R-:W-:Y:S05]  /*24c0*/  @!P0 BRA `(.L_x_38) ;  /* 0x00000060009c8947 */ /* 0x002fea0003800000 */
.L_x_144:
        /* <DEDUP_REMOVED lines=9> */
.L_x_146:
        /* <DEDUP_REMOVED lines=9> */
.L_x_148:
        /* <DEDUP_REMOVED lines=9> */
.L_x_150:
        /* <DEDUP_REMOVED lines=9> */
.L_x_152:
[----:B------:R-:W-:-:S04]  /*2710*/  UIADD3 UR6, UPT, UPT, UR6, 0x1, URZ ;  /* 0x0000000106067890 */ /* 0x000fc8000fffe0ff */
[----:B------:R-:W-:-:S04]  /*2720*/  UISETP.NE.AND UP0, UPT, UR6, 0x8, UPT ;  /* 0x000000080600788c */ /* 0x000fc8000bf05270 */
[----:B------:R-:W-:Y:S02]  /*2730*/  USEL UR5, URZ, 0x1, UP0 ;  /* 0x00000001ff057887 */ /* 0x000fe40008000000 */
[----:B------:R-:W-:-:S04]  /*2740*/  USEL UR6, UR6, URZ, UP0 ;  /* 0x000000ff06067287 */ /* 0x000fc80008000000 */
[----:B------:R-:W-:Y:S01]  /*2750*/  ULEA UR6, UR6, UR4, 0x3 ;  /* 0x0000000406067291 */ /* 0x000fe2000f8e18ff */
[----:B------:R-:W-:-:S04]  /*2760*/  LOP3.LUT R2, R2, UR5, RZ, 0x3c, !PT ;  /* 0x0000000502027c12 */ /* 0x000fc8000f8e3cff */
[----:B------:R-:W-:Y:S01]  /*2770*/  SHF.L.U32 R2, R2, 0x1f, RZ ;  /* 0x0000001f02027819 */ /* 0x000fe200000006ff */
[----:B-1--4-:R-:W-:-:S07]  /*2780*/  IMAD.U32 R0, RZ, RZ, UR6 ;  /* 0x00000006ff007e24 */ /* 0x012fce000f8e00ff */
.L_x_43:
[----:B-1----:R1:W2:Y:S02]  /*2790*/  SYNCS.PHASECHK.TRANS64.TRYWAIT P0, [R0+URZ], R2 ;  /* 0x00000002000075a7 */ /* 0x0022a400080011ff */
[----:B--2---:R-:W-:Y:S05]  /*27a0*/  @!P0 NANOSLEEP.SYNCS 0x989680 ;  /* 0x009896800000895d */ /* 0x004fea0003900000 */
[----:B------:R-:W2:Y:S02]  /*27b0*/  @!P0 SYNCS.PHASECHK.TRANS64 P0, [R0+URZ], R2 ;  /* 0x00000002000085a7 */ /* 0x000ea400080010ff */
[----:B--2---:R-:W-:Y:S05]  /*27c0*/  @P0 EXIT ;  /* 0x000000000000094d */ /* 0x004fea0003800000 */
[----:B------:R-:W-:Y:S05]  /*27d0*/  BRA `(.L_x_43) ;  /* 0xfffffffc00ec7947 */ /* 0x000fea000383ffff */
.L_x_17:
[----:B------:R-:W-:-:S04]  /*27e0*/  UISETP.NE.AND UP1, UPT, UR37, URZ, UPT ;  /* 0x000000ff2500728c */ /* 0x000fc8000bf25270 */
[----:B------:R-:W-:-:S09]  /*27f0*/  UISETP.NE.OR UP1, UPT, UR8, 0x1, UP1 ;  /* 0x000000010800788c */ /* 0x000fd20008f25670 */
[----:B------:R-:W-:Y:S05]  /*2800*/  BRA.U UP1, `(.L_x_44) ;  /* 0x0000000501487547 */ /* 0x000fea000b800000 */
[----:B------:R-:W-:Y:S01]  /*2810*/  ISETP.NE.AND P2, PT, R2, RZ, PT ;  /* 0x000000ff0200720c */ /* 0x000fe20003f45270 */
[----:B------:R-:W-:Y:S01]  /*2820*/  IMAD.MOV.U32 R12, RZ, RZ, 0x1 ;  /* 0x00000001ff0c7424 */ /* 0x000fe200078e00ff */
[----:B------:R-:W-:Y:S02]  /*2830*/  CS2R R10, SRZ ;  /* 0x00000000000a7805 */ /* 0x000fe4000001ff00 */
[----:B------:R-:W-:Y:S01]  /*2840*/  CS2R R8, SRZ ;  /* 0x0000000000087805 */ /* 0x000fe2000001ff00 */
[----:B------:R-:W-:Y:S01]  /*2850*/  UMOV UR4, 0x400 ;  /* 0x0000040000047882 */ /* 0x000fe20000000000 */
[----:B------:R-:W-:Y:S01]  /*2860*/  UMOV UR6, URZ ;  /* 0x000000ff00067c82 */ /* 0x000fe20008000000 */
[----:B------:R-:W-:-:S12]  /*2870*/  ULEA UR37, UR37, UR4, 0x18 ;  /* 0x0000000425257291 */ /* 0x000fd8000f8ec0ff */
.L_x_48:
[----:B------:R-:W-:Y:S02]  /*2880*/  LEA R0, R8, UR37, 0x3 ;  /* 0x0000002508007c11 */ /* 0x000fe4000f8e18ff */
[----:B------:R-:W-:-:S03]  /*2890*/  SHF.L.U32 R4, R9, 0x1f, RZ ;  /* 0x0000001f09047819 */ /* 0x000fc600000006ff */
[----:B------:R-:W-:Y:S01]  /*28a0*/  VIADD R5, R0, 0x140 ;  /* 0x0000014000057836 */ /* 0x000fe20000000000 */
[----:B------:R-:W1:Y:S02]  /*28b0*/  SYNCS.PHASECHK.TRANS64.TRYWAIT P0, [R0+URZ+0x130], R4 ;  /* 0x00013004000075a7 */ /* 0x000e6400080011ff */
[----:B-1----:R-:W-:Y:S05]  /*28c0*/  @!P0 BRA `(.L_x_45) ;  /* 0x0000006000148947 */ /* 0x002fea0003800000 */
.L_x_153:
[----:B------:R-:W-:Y:S01]  /*28d0*/  ULEA UR5, UR6, UR37, 0x3 ;  /* 0x0000002506057291 */ /* 0x000fe2000f8e18ff */
[----:B-1----:R-:W-:Y:S01]  /*28e0*/  PRMT R0, RZ, 0x654, R5 ;  /* 0x00000654ff007816 */ /* 0x002fe20000000005 */
[----:B------:R-:W-:Y:S01]  /*28f0*/  @!P2 IMAD.MOV.U32 R4, RZ, RZ, 0x10 ;  /* 0x00000010ff04a424 */ /* 0x000fe200078e00ff */
[----:B------:R-:W-:Y:S01]  /*2900*/  SHF.L.U32 R5, R12, 0x1f, RZ ;  /* 0x0000001f0c057819 */ /* 0x000fe200000006ff */
[----:B------:R-:W-:Y:S01]  /*2910*/  UIADD3 UR4, UPT, UPT, UR5, 0xd0, URZ ;  /* 0x000000d005047890 */ /* 0x000fe2000fffe0ff */
[----:B------:R1:W-:Y:S05]  /*2920*/  SYNCS.ARRIVE.TRANS64.RED.A1T0 RZ, [R0+URZ], RZ ;  /* 0x000000ff00ff79a7 */ /* 0x0003ea00081004ff */
[----:B------:R-:W-:Y:S01]  /*2930*/  IMAD.U32 R6, RZ, RZ, UR4 ;  /* 0x00000004ff067e24 */ /* 0x000fe2000f8e00ff */
[----:B------:R-:W2:Y:S04]  /*2940*/  SYNCS.PHASECHK.TRANS64.TRYWAIT P0, [UR5+0xe0], R5 ;  /* 0x0000e005ff0075a7 */ /* 0x000ea80008001105 */
[----:B------:R-:W-:Y:S01]  /*2950*/  PRMT R6, R2, 0x654, R6 ;  /* 0x0000065402067816 */ /* 0x000fe20000000006 */
[----:B-12---:R-:W-:Y:S06]  /*2960*/  @!P0 BRA `(.L_x_46) ;  /* 0x0000006000008947 */ /* 0x006fec0003800000 */
.L_x_155:
[----:B------:R-:W-:Y:S01]  /*2970*/  ULEA UR4, UR6, UR37, 0x4 ;  /* 0x0000002506047291 */ /* 0x000fe2000f8e20ff */
[----:B------:R-:W-:Y:S01]  /*2980*/  SEL R3, R6, R3, !P2 ;  /* 0x0000000306037207 */ /* 0x000fe20005000000 */
[----:B------:R-:W-:Y:S01]  /*2990*/  UIADD3 UR5, UPT, UPT, UR5, 0xd0, URZ ;  /* 0x000000d005057890 */ /* 0x000fe2000fffe0ff */
[----:B-1----:R-:W-:Y:S01]  /*29a0*/  LEA R0, R11, UR37, 0x3 ;  /* 0x000000250b007c11 */ /* 0x002fe2000f8e18ff */
[----:B------:R-:W-:Y:S01]  /*29b0*/  UIADD3 UR4, UPT, UPT, UR4, 0x160, URZ ;  /* 0x0000016004047890 */ /* 0x000fe2000fffe0ff */
[----:B------:R1:W-:Y:S01]  /*29c0*/  @!P2 SYNCS.ARRIVE.TRANS64.RED RZ, [R3+URZ], R4 ;  /* 0x0000000403ffa9a7 */ /* 0x0003e200080004ff */
[----:B------:R-:W-:Y:S01]  /*29d0*/  UIADD3 UR6, UPT, UPT, UR6, 0x1, URZ ;  /* 0x0000000106067890 */ /* 0x000fe2000fffe0ff */
[----:B------:R-:W-:-:S03]  /*29e0*/  VIADD R8, R8, 0x1 ;  /* 0x0000000108087836 */ /* 0x000fc60000000000 */
[----:B------:R-:W-:Y:S02]  /*29f0*/  UISETP.NE.AND UP0, UPT, UR6, 0x2, UPT ;  /* 0x000000020600788c */ /* 0x000fe4000bf05270 */
[----:B------:R-:W-:Y:S01]  /*2a00*/  ISETP.NE.AND P0, PT, R8, 0x2, PT ;  /* 0x000000020800780c */ /* 0x000fe20003f05270 */
[----:B------:R-:W-:Y:S06]  /*2a10*/  UGETNEXTWORKID.BROADCAST [UR4], [UR5] ;  /* 0x00000000040073ca */ /* 0x000fec0008000100 */
[----:B------:R-:W-:Y:S02]  /*2a20*/  USEL UR4, URZ, 0x1, UP0 ;  /* 0x00000001ff047887 */ /* 0x000fe40008000000 */
[----:B------:R-:W-:-:S04]  /*2a30*/  USEL UR6, UR6, URZ, UP0 ;  /* 0x000000ff06067287 */ /* 0x000fc80008000000 */
[----:B------:R-:W-:Y:S02]  /*2a40*/  LOP3.LUT R12, R12, UR4, RZ, 0x3c, !PT ;  /* 0x000000040c0c7c12 */ /* 0x000fe4000f8e3cff */
[----:B-1----:R-:W-:-:S04]  /*2a50*/  SHF.L.U32 R4, R10, 0x1f, RZ ;  /* 0x0000001f0a047819 */ /* 0x002fc800000006ff */
[----:B------:R-:W1:Y:S02]  /*2a60*/  SYNCS.PHASECHK.TRANS64.TRYWAIT P1, [R0+URZ+0xd0], R4 ;  /* 0x0000d004000075a7 */ /* 0x000e6400080211ff */
[----:B-1----:R-:W-:Y:S05]  /*2a70*/  @!P1 BRA `(.L_x_47) ;  /* 0x0000005c00d49947 */ /* 0x002fea0003800000 */
.L_x_156:
[C---:B-1----:R-:W-:Y:S01]  /*2a80*/  LEA R4, R11.reuse, UR37, 0x4 ;  /* 0x000000250b047c11 */ /* 0x042fe2000f8e20ff */
[----:B------:R-:W-:Y:S01]  /*2a90*/  VIADD R0, R0, 0xe0 ;  /* 0x000000e000007836 */ /* 0x000fe20000000000 */
[----:B------:R-:W-:Y:S01]  /*2aa0*/  SEL R8, R8, RZ, P0 ;  /* 0x000000ff08087207 */ /* 0x000fe20000000000 */
[----:B------:R-:W-:-:S03]  /*2ab0*/  VIADD R11, R11, 0x1 ;  /* 0x000000010b0b7836 */ /* 0x000fc60000000000 */
[----:B------:R-:W1:Y:S01]  /*2ac0*/  LDS.128 R4, [R4+0x160] ;  /* 0x0001600004047984 */ /* 0x000e620000000c00 */
[----:B------:R-:W-:Y:S02]  /*2ad0*/  PRMT R0, RZ, 0x654, R0 ;  /* 0x00000654ff007816 */ /* 0x000fe40000000000 */
[C---:B------:R-:W-:Y:S01]  /*2ae0*/  ISETP.NE.AND P1, PT, R11.reuse, 0x2, PT ;  /* 0x000000020b00780c */ /* 0x040fe20003f25270 */
[----:B------:R-:W-:Y:S01]  /*2af0*/  @!PT LDS RZ, [RZ] ;  /* 0x00000000fffff984 */ /* 0x000fe20000000800 */
[----:B------:R-:W-:Y:S01]  /*2b00*/  @!PT LDS RZ, [RZ] ;  /* 0x00000000fffff984 */ /* 0x000fe20000000800 */
[----:B------:R-:W-:Y:S01]  /*2b10*/  @!PT LDS RZ, [RZ] ;  /* 0x00000000fffff984 */ /* 0x000fe20000000800 */
[----:B------:R-:W-:Y:S01]  /*2b20*/  @!PT LDS RZ, [RZ] ;  /* 0x00000000fffff984 */ /* 0x000fe20000000800 */
[----:B------:R2:W-:Y:S06]  /*2b30*/  MEMBAR.ALL.CTA ;  /* 0x0000000000007992 */ /* 0x0005ec0000008000 */
[----:B--2---:R-:W2:Y:S01]  /*2b40*/  FENCE.VIEW.ASYNC.S ;  /* 0x00000000000073c6 */ /* 0x004ea20000000000 */
[----:B------:R-:W-:Y:S01]  /*2b50*/  SEL R11, R11, RZ, P1 ;  /* 0x000000ff0b0b7207 */ /* 0x000fe20000800000 */
[----:B--2---:R2:W-:Y:S01]  /*2b60*/  SYNCS.ARRIVE.TRANS64.RED.A1T0 RZ, [R0+URZ], RZ ;  /* 0x000000ff00ff79a7 */ /* 0x0045e200081004ff */
[----:B-1----:R-:W-:-:S02]  /*2b70*/  LOP3.LUT P3, RZ, R6, 0x1, RZ, 0xc0, !PT ;  /* 0x0000000106ff7812 */ /* 0x002fc4000786c0ff */
[----:B------:R-:W-:-:S04]  /*2b80*/  SEL R4, RZ, 0x1, P1 ;  /* 0x00000001ff047807 */ /* 0x000fc80000800000 */
[----:B------:R-:W-:Y:S02]  /*2b90*/  LOP3.LUT R10, R10, R4, RZ, 0x3c, !PT ;  /* 0x000000040a0a7212 */ /* 0x000fe400078e3cff */
[----:B--2---:R-:W-:-:S04]  /*2ba0*/  SEL R0, RZ, 0x1, P0 ;  /* 0x00000001ff007807 */ /* 0x004fc80000000000 */
[----:B------:R-:W-:Y:S01]  /*2bb0*/  LOP3.LUT R9, R9, R0, RZ, 0x3c, !PT ;  /* 0x0000000009097212 */ /* 0x000fe200078e3cff */
[----:B------:R-:W-:Y:S06]  /*2bc0*/  @P3 BRA `(.L_x_48) ;  /* 0xfffffffc002c3947 */ /* 0x000fec000383ffff */
[----:B------:R-:W-:Y:S01]  /*2bd0*/  ULEA UR5, UR6, UR37, 0x3 ;  /* 0x0000002506057291 */ /* 0x000fe2000f8e18ff */
[----:B------:R-:W-:-:S08]  /*2be0*/  SHF.L.U32 R2, R12, 0x1f, RZ ;  /* 0x0000001f0c027819 */ /* 0x000fd000000006ff */
[----:B------:R-:W1:Y:S02]  /*2bf0*/  SYNCS.PHASECHK.TRANS64 P0, [UR5+0xe0], R2 ;  /* 0x0000e002ff0075a7 */ /* 0x000e640008001005 */
[----:B-1----:R-:W-:Y:S05]  /*2c00*/  @P0 BRA `(.L_x_49) ;  /* 0x0000000000080947 */ /* 0x002fea0003800000 */
[----:B------:R-:W1:Y:S02]  /*2c10*/  SYNCS.PHASECHK.TRANS64.TRYWAIT P0, [UR5+0xe0], R2 ;  /* 0x0000e002ff0075a7 */ /* 0x000e640008001105 */
[----:B-1----:R-:W-:Y:S05]  /*2c20*/  @!P0 BRA `(.L_x_50) ;  /* 0x0000005c007c8947 */ /* 0x002fea0003800000 */
.L_x_49:
[----:B------:R-:W-:-:S04]  /*2c30*/  UIADD3 UR4, UPT, UPT, UR6, 0x1, URZ ;  /* 0x0000000106047890 */ /* 0x000fc8000fffe0ff */
[----:B------:R-:W-:-:S04]  /*2c40*/  UISETP.NE.AND UP0, UPT, UR4, 0x2, UPT ;  /* 0x000000020400788c */ /* 0x000fc8000bf05270 */
[----:B------:R-:W-:Y:S02]  /*2c50*/  USEL UR7, URZ, 0x1, UP0 ;  /* 0x00000001ff077887 */ /* 0x000fe40008000000 */
[----:B------:R-:W-:-:S04]  /*2c60*/  USEL UR4, UR4, URZ, UP0 ;  /* 0x000000ff04047287 */ /* 0x000fc80008000000 */
[----:B------:R-:W-:Y:S01]  /*2c70*/  ULEA UR4, UR4, UR37, 0x3 ;  /* 0x0000002504047291 */ /* 0x000fe2000f8e18ff */
[----:B-1----:R-:W-:-:S04]  /*2c80*/  LOP3.LUT R2, R12, UR7, RZ, 0x3c, !PT ;  /* 0x000000070c027c12 */ /* 0x002fc8000f8e3cff */
[----:B------:R-:W-:-:S04]  /*2c90*/  SHF.L.U32 R0, R2, 0x1f, RZ ;  /* 0x0000001f02007819 */ /* 0x000fc800000006ff */
[----:B------:R-:W1:Y:S02]  /*2ca0*/  SYNCS.PHASECHK.TRANS64 P0, [UR4+0xe0], R0 ;  /* 0x0000e000ff0075a7 */ /* 0x000e640008001004 */
[----:B-1----:R-:W-:Y:S05]  /*2cb0*/  @P0 EXIT ;  /* 0x000000000000094d */ /* 0x002fea0003800000 */
[----:B------:R-:W-:Y:S02]  /*2cc0*/  SHF.L.U32 R2, R2, 0x1f, RZ ;  /* 0x0000001f02027819 */ /* 0x000fe400000006ff */
[----:B------:R-:W-:-:S07]  /*2cd0*/  MOV R0, UR4 ;  /* 0x0000000400007c02 */ /* 0x000fce0008000f00 */
.L_x_51:
[----:B-1----:R1:W2:Y:S02]  /*2ce0*/  SYNCS.PHASECHK.TRANS64.TRYWAIT P0, [R0+URZ+0xe0], R2 ;  /* 0x0000e002000075a7 */ /* 0x0022a400080011ff */
[----:B--2---:R-:W-:Y:S05]  /*2cf0*/  @!P0 NANOSLEEP.SYNCS 0x989680 ;  /* 0x009896800000895d */ /* 0x004fea0003900000 */
[----:B------:R-:W2:Y:S02]  /*2d00*/  @!P0 SYNCS.PHASECHK.TRANS64 P0, [R0+URZ+0xe0], R2 ;  /* 0x0000e002000085a7 */ /* 0x000ea400080010ff */
[----:B--2---:R-:W-:Y:S05]  /*2d10*/  @P0 EXIT ;  /* 0x000000000000094d */ /* 0x004fea0003800000 */
[----:B------:R-:W-:Y:S05]  /*2d20*/  BRA `(.L_x_51) ;  /* 0xfffffffc00ec7947 */ /* 0x000fea000383ffff */
.L_x_44:
[----:B------:R-:W-:-:S09]  /*2d30*/  UISETP.NE.AND UP1, UPT, UR8, URZ, UPT ;  /* 0x000000ff0800728c */ /* 0x000fd2000bf25270 */
[----:B------:R-:W-:Y:S05]  /*2d40*/  BRA.U UP1, `(.L_x_52) ;  /* 0x0000000d01cc7547 */ /* 0x000fea000b800000 */
[----:B------:R-:W-:Y:S01]  /*2d50*/  UMOV UR4, 0x40 ;  /* 0x0000004000047882 */ /* 0x000fe20000000000 */
[----:B------:R-:W-:Y:S01]  /*2d60*/  NOP ;  /* 0x0000000000007918 */ /* 0x000fe20000000000 */
[----:B------:R-:W-:Y:S01]  /*2d70*/  ULEA UR4, UR37, UR4, 0x18 ;  /* 0x0000000425047291 */ /* 0x000fe2000f8ec0ff */
[----:B------:R-:W-:Y:S02]  /*2d80*/  UMOV UR5, 0x400 ;  /* 0x0000040000057882 */ /* 0x000fe40000000000 */
[----:B------:R-:W-:-:S06]  /*2d90*/  ULEA UR37, UR37, UR5, 0x18 ;  /* 0x0000000525257291 */ /* 0x000fcc000f8ec0ff */
[----:B------:R-:W1:Y:S02]  /*2da0*/  LDS.U8 R0, [UR4+0x1c] ;  /* 0x00001c04ff007984 */ /* 0x000e640008000000 */
[----:B-1----:R-:W-:-:S13]  /*2db0*/  ISETP.NE.AND P0, PT, R0, RZ, PT ;  /* 0x000000ff0000720c */ /* 0x002fda0003f05270 */
[----:B------:R-:W-:Y:S05]  /*2dc0*/  @P0 BRA `(.L_x_53) ;  /* 0x0000000000580947 */ /* 0x000fea0003800000 */
[----:B------:R-:W-:-:S13]  /*2dd0*/  ELECT P0, URZ, PT ;  /* 0x0000000000ff782f */ /* 0x000fda0003800000 */
[----:B------:R-:W-:Y:S05]  /*2de0*/  @!P0 BRA `(.L_x_54) ;  /* 0x0000000000608947 */ /* 0x000fea0003800000 */
[----:B------:R-:W-:Y:S01]  /*2df0*/  UMOV UR5, 0x10 ;  /* 0x0000001000057882 */ /* 0x000fe20000000000 */
[----:B------:R-:W-:Y:S01]  /*2e00*/  HFMA2 R0, -RZ, RZ, 0, 5.9604644775390625e-08 ;  /* 0x00000001ff007431 */ /* 0x000fe200000001ff */
[----:B------:R-:W-:-:S03]  /*2e10*/  MOV R2, 0xffff ;  /* 0x0000ffff00027802 */ /* 0x000fc60000000f00 */
[----:B------:R-:W-:Y:S04]  /*2e20*/  DEPBAR.LE SB1, 0x36 ;  /* 0x00009d800000791a */ /* 0x000fe80000000000 */
[----:B------:R-:W1:Y:S02]  /*2e30*/  UTCATOMSWS.FIND_AND_SET.ALIGN UP0, UR5, UR5 ;  /* 0x00000005000575e3 */ /* 0x000e640008000800 */
[----:B-1----:R-:W-:Y:S01]  /*2e40*/  MOV R3, UR5 ;  /* 0x0000000500037c02 */ /* 0x002fe20008000f00 */
[----:B------:R-:W-:Y:S06]  /*2e50*/  BRA.U UP0, `(.L_x_55) ;  /* 0x0000000100187547 */ /* 0x000fec000b800000 */
.L_x_56:
[----:B------:R-:W-:Y:S05]  /*2e60*/  NANOSLEEP 0x64 ;  /* 0x000000640000795d */ /* 0x000fea0003800000 */
[----:B------:R-:W-:-:S05]  /*2e70*/  UMOV UR5, 0x10 ;  /* 0x0000001000057882 */ /* 0x000fca0000000000 */
[----:B------:R-:W-:Y:S04]  /*2e80*/  DEPBAR.LE SB1, 0x36 ;  /* 0x00009d800000791a */ /* 0x000fe80000000000 */
[----:B------:R-:W1:Y:S02]  /*2e90*/  UTCATOMSWS.FIND_AND_SET.ALIGN UP0, UR5, UR5 ;  /* 0x00000005000575e3 */ /* 0x000e640008000800 */
[----:B-1----:R-:W-:Y:S01]  /*2ea0*/  MOV R3, UR5 ;  /* 0x0000000500037c02 */ /* 0x002fe20008000f00 */
[----:B------:R-:W-:Y:S05]  /*2eb0*/  BRA.U !UP0, `(.L_x_56) ;  /* 0xfffffffd08e87547 */ /* 0x000fea000b83ffff */
.L_x_55:
[-C--:B------:R-:W-:Y:S02]  /*2ec0*/  SHF.L.U32 R2, R2, R3.reuse, RZ ;  /* 0x0000000302027219 */ /* 0x080fe400000006ff */
[----:B------:R-:W-:Y:S01]  /*2ed0*/  SHF.L.U32 R0, R0, R3, RZ ;  /* 0x0000000300007219 */ /* 0x000fe200000006ff */
[----:B------:R-:W-:Y:S02]  /*2ee0*/  IMAD.SHL.U32 R3, R3, 0x20, RZ ;  /* 0x0000002003037824 */ /* 0x000fe400078e00ff */
[----:B------:R1:W-:Y:S04]  /*2ef0*/  ATOMS.OR RZ, [UR4+0x14], R2 ;  /* 0x00001402ffff798c */ /* 0x0003e8000b000004 */
[----:B------:R1:W-:Y:S04]  /*2f00*/  ATOMS.OR RZ, [UR4+0x18], R0 ;  /* 0x00001800ffff798c */ /* 0x0003e8000b000004 */
[----:B------:R1:W-:Y:S01]  /*2f10*/  STS [UR37+0x180], R3 ;  /* 0x00018003ff007988 */ /* 0x0003e20008000825 */
[----:B------:R-:W-:Y:S05]  /*2f20*/  BRA `(.L_x_54) ;  /* 0x0000000000107947 */ /* 0x000fea0003800000 */
.L_x_53:
[----:B------:R-:W-:Y:S02]  /*2f30*/  MOV R0, 0xffffffff ;  /* 0xffffffff00007802 */ /* 0x000fe40000000f00 */
[----:B------:R-:W-:-:S03]  /*2f40*/  MOV R2, 0x2f70 ;  /* 0x00002f7000027802 */ /* 0x000fc60000000f00 */
[----:B------:R1:W-:Y:S04]  /*2f50*/  STS [UR37+0x180], R0 ;  /* 0x00018000ff007988 */ /* 0x0003e80008000825 */
[----:B-1-3-5:R-:W-:Y:S05]  /*2f60*/  CALL.REL.NOINC `($__internal_1_$__cuda_sm10x_tcgen05_guardrail_trap_phase_invalid_during_alloc) ;  /* 0x0000006000c47944 */ /* 0x02afea0003c00000 */
.L_x_54:
[----:B------:R-:W-:Y:S05]  /*2f70*/  WARPSYNC.ALL ;  /* 0x0000000000007948 */ /* 0x000fea0003800000 */
[----:B------:R-:W2:Y:S01]  /*2f80*/  S2UR UR5, SR_CgaCtaId ;  /* 0x00000000000579c3 */ /* 0x000ea20000008800 */
[----:B------:R-:W-:Y:S01]  /*2f90*/  UMOV UR4, 0x400 ;  /* 0x0000040000047882 */ /* 0x000fe20000000000 */
[----:B------:R-:W-:-:S06]  /*2fa0*/  NOP ;  /* 0x0000000000007918 */ /* 0x000fcc0000000000 */
[----:B------:R-:W-:Y:S06]  /*2fb0*/  BAR.ARV 0x6, 0xa0 ;  /* 0x0182800000007b1d */ /* 0x000fec0000002000 */
[----:B------:R-:W4:Y:S01]  /*2fc0*/  LDCU UR7, c[0x0][0x38c] ;  /* 0x00007180ff0777ac */ /* 0x000f220008000800 */
[----:B------:R-:W-:Y:S01]  /*2fd0*/  IMAD.MOV.U32 R11, RZ, RZ, 0x1 ;  /* 0x00000001ff0b7424 */ /* 0x000fe200078e00ff */
[----:B------:R-:W-:Y:S01]  /*2fe0*/  CS2R R8, SRZ ;  /* 0x0000000000087805 */ /* 0x000fe2000001ff00 */
[----:B------:R-:W-:Y:S01]  /*2ff0*/  IMAD.MOV.U32 R10, RZ, RZ, RZ ;  /* 0x000000ffff0a7224 */ /* 0x000fe200078e00ff */
[----:B------:R-:W3:Y:S01]  /*3000*/  LDCU UR6, c[0x0][0x38c] ;  /* 0x00007180ff0677ac */ /* 0x000ee20008000800 */
[----:B------:R-:W-:Y:S01]  /*3010*/  UMOV UR15, URZ ;  /* 0x000000ff000f7c82 */ /* 0x000fe20008000000 */
[----:B------:R-:W-:Y:S01]  /*3020*/  UMOV UR14, URZ ;  /* 0x000000ff000e7c82 */ /* 0x000fe20008000000 */
[----:B--2---:R-:W-:Y:S01]  /*3030*/  ULEA UR5, UR5, UR4, 0x18 ;  /* 0x0000000405057291 */ /* 0x004fe2000f8ec0ff */
[----:B------:R-:W-:Y:S01]  /*3040*/  UMOV UR24, 0x0 ;  /* 0x0000000000187882 */ /* 0x000fe20000000000 */
[----:B------:R-:W-:-:S02]  /*3050*/  UMOV UR25, 0x4200910 ;  /* 0x0420091000197882 */ /* 0x000fc40000000000 */
[----:B------:R-:W-:Y:S02]  /*3060*/  UIADD3 UR10, UPT, UPT, UR5, 0x8800, URZ ;  /* 0x00008800050a7890 */ /* 0x000fe4000fffe0ff */
[----:B------:R-:W-:Y:S02]  /*3070*/  UIADD3 UR11, UPT, UPT, UR5, 0x18800, URZ ;  /* 0x00018800050b7890 */ /* 0x000fe4000fffe0ff */
[----:B----4-:R-:W-:Y:S01]  /*3080*/  UIADD3 UR7, UPT, UPT, UR7, 0x1f, URZ ;  /* 0x0000001f07077890 */ /* 0x010fe2000fffe0ff */
[----:B-1----:R-:W1:Y:S01]  /*3090*/  LDS R0, [UR5+0x180] ;  /* 0x00018005ff007984 */ /* 0x002e620008000800 */
[----:B------:R-:W-:Y:S02]  /*30a0*/  USHF.R.U32.HI UR10, URZ, 0x4, UR10 ;  /* 0x00000004ff0a7899 */ /* 0x000fe4000801160a */
[----:B------:R-:W-:Y:S02]  /*30b0*/  USHF.R.S32.HI UR4, URZ, 0x1f, UR7 ;  /* 0x0000001fff047899 */ /* 0x000fe40008011407 */
[----:B------:R-:W-:-:S02]  /*30c0*/  USHF.R.U32.HI UR11, URZ, 0x4, UR11 ;  /* 0x00000004ff0b7899 */ /* 0x000fc4000801160b */
[----:B------:R-:W-:Y:S02]  /*30d0*/  ULEA.HI UR4, UR4, UR7, URZ, 0x5 ;  /* 0x0000000704047291 */ /* 0x000fe4000f8f28ff */
[----:B------:R-:W-:Y:S02]  /*30e0*/  ULOP3.LUT UR10, UR10, 0x3fff, URZ, 0xc0, !UPT ;  /* 0x00003fff0a0a7892 */ /* 0x000fe4000f8ec0ff */
[----:B------:R-:W-:Y:S02]  /*30f0*/  USHF.R.S32.HI UR4, URZ, 0x5, UR4 ;  /* 0x00000005ff047899 */ /* 0x000fe40008011404 */
[----:B------:R-:W-:Y:S02]  /*3100*/  ULOP3.LUT UR11, UR11, 0x3fff, URZ, 0xc0, !UPT ;  /* 0x00003fff0b0b7892 */ /* 0x000fe4000f8ec0ff */
[----:B------:R-:W-:Y:S01]  /*3110*/  UISETP.LT.AND UP0, UPT, UR4, 0x1, UPT ;  /* 0x000000010400788c */ /* 0x000fe2000bf01270 */
[----:B------:R-:W-:Y:S01]  /*3120*/  UMOV UR22, 0x0 ;  /* 0x0000000000167882 */ /* 0x000fe20000000000 */
[----:B------:R-:W-:-:S02]  /*3130*/  UMOV UR23, 0x4200910 ;  /* 0x0420091000177882 */ /* 0x000fc40000000000 */
[----:B------:R-:W-:Y:S02]  /*3140*/  USEL UR9, UR4, 0x1, !UP0 ;  /* 0x0000000104097887 */ /* 0x000fe4000c000000 */
[----:B------:R-:W-:Y:S02]  /*3150*/  ULOP3.LUT UR10, UR10, 0x10000, URZ, 0xfc, !UPT ;  /* 0x000100000a0a7892 */ /* 0x000fe4000f8efcff */
[----:B------:R-:W-:Y:S02]  /*3160*/  ULOP3.LUT UR11, UR11, 0x10000, URZ, 0xfc, !UPT ;  /* 0x000100000b0b7892 */ /* 0x000fe4000f8efcff */
[----:B------:R-:W-:Y:S02]  /*3170*/  UIADD3 UR9, UPT, UPT, -UR9, URZ, URZ ;  /* 0x000000ff09097290 */ /* 0x000fe4000fffe1ff */
[----:B---3--:R-:W-:Y:S01]  /*3180*/  UISETP.GE.AND UP3, UPT, UR6, 0x1, UPT ;  /* 0x000000010600788c */ /* 0x008fe2000bf66270 */
[----:B------:R-:W-:Y:S01]  /*3190*/  UMOV UR20, 0x0 ;  /* 0x0000000000147882 */ /* 0x000fe20000000000 */
[----:B------:R-:W-:Y:S01]  /*31a0*/  UMOV UR21, 0x4200910 ;  /* 0x0420091000157882 */ /* 0x000fe20000000000 */
[----:B------:R-:W-:Y:S01]  /*31b0*/  UMOV UR18, 0x0 ;  /* 0x0000000000127882 */ /* 0x000fe20000000000 */
[----:B------:R-:W-:Y:S01]  /*31c0*/  UMOV UR19, 0x4200910 ;  /* 0x0420091000137882 */ /* 0x000fe20000000000 */
[----:B-1----:R-:W-:-:S15]  /*31d0*/  R2UR UR16, R0 ;  /* 0x00000000001072ca */ /* 0x002fde00000e0000 */
.L_x_63:
[----:B------:R-:W-:Y:S02]  /*31e0*/  LEA R0, R10, UR5, 0x3 ;  /* 0x000000050a007c11 */ /* 0x000fe4000f8e18ff */
[----:B------:R-:W-:Y:S02]  /*31f0*/  SHF.L.U32 R2, R9, 0x1f, RZ ;  /* 0x0000001f09027819 */ /* 0x000fe400000006ff */
[----:B------:R-:W-:Y:S01]  /*3200*/  PLOP3.LUT P0, PT, PT, PT, UP3, 0x80, 0x8 ;  /* 0x000000000008781c */ /* 0x000fe20003f0f038 */
[----:B------:R-:W-:Y:S01]  /*3210*/  VIADD R3, R0, 0xe0 ;  /* 0x000000e000037836 */ /* 0x000fe20000000000 */
[----:B-1----:R-:W1:Y:S02]  /*3220*/  SYNCS.PHASECHK.TRANS64.TRYWAIT P1, [R0+URZ+0xd0], R2 ;  /* 0x0000d002000075a7 */ /* 0x002e6400080211ff */
[----:B-1-3--:R-:W-:Y:S09]  /*3230*/  @!P1 BRA `(.L_x_57) ;  /* 0x0000005800109947 */ /* 0x00aff20003800000 */
.L_x_158:
[----:B------:R-:W-:Y:S01]  /*3240*/  LEA R4, R10, UR5, 0x4 ;  /* 0x000000050a047c11 */ /* 0x000fe2000f8e20ff */
[----:B------:R-:W-:Y:S01]  /*3250*/  @UP3 ULEA UR6, UR14, UR5, 0x3 ;  /* 0x000000050e063291 */ /* 0x000fe2000f8e18ff */
[----:B------:R-:W-:Y:S01]  /*3260*/  PLOP3.LUT P2, PT, PT, PT, PT, 0x80, 0x8 ;  /* 0x000000000008781c */ /* 0x000fe20003f4f070 */
[----:B------:R-:W-:Y:S01]  /*3270*/  ULEA UR7, UR15, UR5, 0x3 ;  /* 0x000000050f077291 */ /* 0x000fe2000f8e18ff */
[----:B------:R-:W-:Y:S02]  /*3280*/  PRMT R3, RZ, 0x654, R3 ;  /* 0x00000654ff037816 */ /* 0x000fe40000000003 */
[----:B------:R-:W2:Y:S01]  /*3290*/  LDS.128 R4, [R4+0x160] ;  /* 0x0001600004047984 */ /* 0x000ea20000000c00 */
[----:B-1----:R-:W-:Y:S02]  /*32a0*/  @P0 SHF.L.U32 R2, R8, 0x1f, RZ ;  /* 0x0000001f08020819 */ /* 0x002fe400000006ff */
[----:B------:R-:W-:Y:S01]  /*32b0*/  SHF.L.U32 R0, R11, 0x1f, RZ ;  /* 0x0000001f0b007819 */ /* 0x000fe200000006ff */
[----:B------:R-:W-:Y:S01]  /*32c0*/  @!PT LDS RZ, [RZ] ;  /* 0x00000000fffff984 */ /* 0x000fe20000000800 */
[----:B------:R-:W-:Y:S01]  /*32d0*/  @!PT LDS RZ, [RZ] ;  /* 0x00000000fffff984 */ /* 0x000fe20000000800 */
[----:B------:R-:W-:Y:S01]  /*32e0*/  @!PT LDS RZ, [RZ] ;  /* 0x00000000fffff984 */ /* 0x000fe20000000800 */
[----:B------:R-:W-:Y:S01]  /*32f0*/  @!PT LDS RZ, [RZ] ;  /* 0x00000000fffff984 */ /* 0x000fe20000000800 */
[----:B------:R1:W-:Y:S06]  /*3300*/  MEMBAR.ALL.CTA ;  /* 0x0000000000007992 */ /* 0x0003ec0000008000 */
[----:B-1----:R-:W1:Y:S02]  /*3310*/  FENCE.VIEW.ASYNC.S ;  /* 0x00000000000073c6 */ /* 0x002e640000000000 */
[----:B-1----:R1:W-:Y:S01]  /*3320*/  SYNCS.ARRIVE.TRANS64.RED.A1T0 RZ, [R3+URZ], RZ ;  /* 0x000000ff03ff79a7 */ /* 0x0023e200081004ff */
[----:B------:R1:W3:Y:S01]  /*3330*/  @P0 SYNCS.PHASECHK.TRANS64.TRYWAIT P2, [UR6], R2 ;  /* 0x00000002ff0005a7 */ /* 0x0002e20008041106 */
[----:B------:R-:W-:Y:S01]  /*3340*/  ULEA.HI UR6, UR15, UR15, URZ, 0x1 ;  /* 0x0000000f0f067291 */ /* 0x000fe2000f8f08ff */
[----:B--2---:R-:W-:-:S03]  /*3350*/  LOP3.LUT P1, RZ, R6, 0x1, RZ, 0xc0, !PT ;  /* 0x0000000106ff7812 */ /* 0x004fc6000782c0ff */
[----:B------:R-:W-:Y:S02]  /*3360*/  USHF.L.U32 UR8, UR6, 0x6, URZ ;  /* 0x0000000606087899 */ /* 0x000fe400080006ff */
[----:B------:R-:W-:Y:S02]  /*3370*/  ULOP3.LUT UR6, UR6, 0xffe, URZ, 0xc0, !UPT ;  /* 0x00000ffe06067892 */ /* 0x000fe4000f8ec0ff */
[----:B------:R-:W-:Y:S02]  /*3380*/  ULOP3.LUT UR8, UR8, 0xffffff80, URZ, 0xc0, !UPT ;  /* 0xffffff8008087892 */ /* 0x000fe4000f8ec0ff */
[----:B------:R-:W-:Y:S02]  /*3390*/  UIADD3 UR6, UPT, UPT, -UR6, UR15, URZ ;  /* 0x0000000f06067290 */ /* 0x000fe4000fffe1ff */
[----:B------:R-:W-:Y:S01]  /*33a0*/  UIADD3 UR8, UPT, UPT, UR16, UR8, URZ ;  /* 0x0000000810087290 */ /* 0x000fe2000fffe0ff */
[----:B------:R-:W2:Y:S03]  /*33b0*/  SYNCS.PHASECHK.TRANS64.TRYWAIT P0, [UR7+0x110], R0 ;  /* 0x00011000ff0075a7 */ /* 0x000ea60008001107 */
[----:B------:R-:W-:Y:S01]  /*33c0*/  ULEA UR8, UR6, UR8, 0x14 ;  /* 0x0000000806087291 */ /* 0x000fe2000f8ea0ff */
[----:B-123--:R-:W-:Y:S11]  /*33d0*/  @!P0 BRA `(.L_x_58) ;  /* 0x0000005400bc8947 */ /* 0x00eff60003800000 */
.L_x_160:
[----:B------:R-:W-:Y:S01]  /*33e0*/  IADD3 R10, PT, PT, R10, 0x1, RZ ;  /* 0x000000010a0a7810 */ /* 0x000fe20007ffe0ff */
[----:B------:R-:W-:Y:S06]  /*33f0*/  BRA.U !UP3, `(.L_x_59) ;  /* 0x000000010bc07547 */ /* 0x000fec000b800000 */
[----:B------:R-:W-:Y:S01]  /*3400*/  UPLOP3.LUT UP4, UPT, UPT, UPT, UPT, 0x40, 0x4 ;  /* 0x000000000004789c */ /* 0x000fe20003f8e870 */
[----:B------:R-:W-:Y:S01]  /*3410*/  UMOV UR13, UR9 ;  /* 0x00000009000d7c82 */ /* 0x000fe20008000000 */
[----:B------:R-:W-:Y:S01]  /*3420*/  UMOV UR12, UR4 ;  /* 0x00000004000c7c82 */ /* 0x000fe20008000000 */
[----:B------:R-:W-:-:S08]  /*3430*/  UMOV UR17, UR14 ;  /* 0x0000000e00117c82 */ /* 0x000fd00008000000 */
.L_x_62:
[----:B------:R-:W-:Y:S02]  /*3440*/  UIADD3 UR13, UPT, UPT, UR13, 0x1, URZ ;  /* 0x000000010d0d7890 */ /* 0x000fe4000fffe0ff */
[----:B--2---:R-:W-:Y:S02]  /*3450*/  ULEA UR6, UR17, UR5, 0x3 ;  /* 0x0000000511067291 */ /* 0x004fe4000f8e18ff */
[----:B------:R-:W-:Y:S01]  /*3460*/  UISETP.NE.AND UP0, UPT, UR13, URZ, UPT ;  /* 0x000000ff0d00728c */ /* 0x000fe2000bf05270 */
[----:B---3--:R-:W-:Y:S10]  /*3470*/  @P2 BRA `(.L_x_60) ;  /* 0x00000000000c2947 */ /* 0x008ff40003800000 */
[----:B-1----:R-:W-:Y:S04]  /*3480*/  SHF.L.U32 R2, R8, 0x1f, RZ ;  /* 0x0000001f08027819 */ /* 0x002fe800000006ff */
[----:B------:R-:W1:Y:S02]  /*3490*/  SYNCS.PHASECHK.TRANS64.TRYWAIT P0, [UR6], R2 ;  /* 0x00000002ff0075a7 */ /* 0x000e640008001106 */
[----:B-1----:R-:W-:Y:S05]  /*34a0*/  @!P0 BRA `(.L_x_61) ;  /* 0x0000005400a08947 */ /* 0x002fea0003800000 */
.L_x_60:
[----:B------:R-:W-:Y:S01]  /*34b0*/  UISETP.NE.AND UP1, UPT, UR12, 0x1, UPT ;  /* 0x000000010c00788c */ /* 0x000fe2000bf25270 */
[----:B------:R-:W-:Y:S01]  /*34c0*/  PLOP3.LUT P2, PT, PT, PT, PT, 0x80, 0x8 ;  /* 0x000000000008781c */ /* 0x000fe20003f4f070 */
[----:B------:R-:W-:Y:S02]  /*34d0*/  UIADD3 UR14, UPT, UPT, UR17, 0x1, URZ ;  /* 0x00000001110e7890 */ /* 0x000fe4000fffe0ff */
[----:B------:R-:W-:Y:S02]  /*34e0*/  ULEA UR28, UR17, UR11, 0xa ;  /* 0x0000000b111c7291 */ /* 0x000fe4000f8e50ff */
[----:B------:R-:W-:Y:S01]  /*34f0*/  UISETP.NE.AND UP2, UPT, UR14, 0x8, UPT ;  /* 0x000000080e00788c */ /* 0x000fe2000bf45270 */
[----:B------:R-:W-:Y:S01]  /*3500*/  PLOP3.LUT P0, PT, PT, PT, UP1, 0x80, 0x8 ;  /* 0x000000000008781c */ /* 0x000fe20003f0f018 */
[----:B------:R-:W-:Y:S02]  /*3510*/  UIADD3 UR40, UPT, UPT, UR28, 0x2, URZ ;  /* 0x000000021c287890 */ /* 0x000fe4000fffe0ff */
[----:B------:R-:W-:Y:S02]  /*3520*/  USEL UR27, URZ, 0x1, UP2 ;  /* 0x00000001ff1b7887 */ /* 0x000fe40009000000 */
[----:B------:R-:W-:Y:S02]  /*3530*/  USEL UR14, UR14, URZ, UP2 ;  /* 0x000000ff0e0e7287 */ /* 0x000fe40009000000 */
[----:B------:R-:W-:Y:S02]  /*3540*/  UIADD3 UR36, UPT, UPT, UR28, 0x4, URZ ;  /* 0x000000041c247890 */ /* 0x000fe4000fffe0ff */
[----:B------:R-:W-:Y:S01]  /*3550*/  @UP1 ULEA UR26, UR14, UR5, 0x3 ;  /* 0x000000050e1a1291 */ /* 0x000fe2000f8e18ff */
[----:B------:R-:W-:Y:S01]  /*3560*/  LOP3.LUT R8, R8, UR27, RZ, 0x3c, !PT ;  /* 0x0000001b08087c12 */ /* 0x000fe2000f8e3cff */
[----:B------:R-:W-:Y:S02]  /*3570*/  UIADD3 UR32, UPT, UPT, UR28, 0x6, URZ ;  /* 0x000000061c207890 */ /* 0x000fe4000fffe0ff */
[----:B------:R-:W-:Y:S01]  /*3580*/  UIADD3 UR6, UPT, UPT, UR6, 0x40, URZ ;  /* 0x0000004006067890 */ /* 0x000fe2000fffe0ff */
[----:B-1----:R-:W-:Y:S01]  /*3590*/  @P0 SHF.L.U32 R0, R8, 0x1f, RZ ;  /* 0x0000001f08000819 */ /* 0x002fe200000006ff */
[----:B------:R-:W-:Y:S01]  /*35a0*/  UIADD3 UR12, UPT, UPT, UR12, -0x1, URZ ;  /* 0xffffffff0c0c7890 */ /* 0x000fe2000fffe0ff */
[----:B------:R-:W-:Y:S02]  /*35b0*/  UMOV UR29, 0x40004040 ;  /* 0x40004040001d7882 */ /* 0x000fe40000000000 */
[----:B------:R2:W3:Y:S01]  /*35c0*/  @P0 SYNCS.PHASECHK.TRANS64.TRYWAIT P2, [UR26], R0 ;  /* 0x00000000ff0005a7 */ /* 0x0004e2000804111a */
[----:B------:R-:W-:Y:S01]  /*35d0*/  ULEA UR26, UR17, UR10, 0x9 ;  /* 0x0000000a111a7291 */ /* 0x000fe2000f8e48ff */
[----:B------:R-:W-:Y:S01]  /*35e0*/  UMOV UR27, 0x40004040 ;  /* 0x40004040001b7882 */ /* 0x000fe20000000000 */
[----:B------:R-:W-:Y:S02]  /*35f0*/  UMOV UR41, 0x40004040 ;  /* 0x4000404000297882 */ /* 0x000fe40000000000 */
[----:B------:R-:W-:Y:S02]  /*3600*/  UIADD3 UR38, UPT, UPT, UR26, 0x2, URZ ;  /* 0x000000021a267890 */ /* 0x000fe4000fffe0ff */
[----:B------:R-:W-:Y:S02]  /*3610*/  UIADD3 UR34, UPT, UPT, UR26, 0x4, URZ ;  /* 0x000000041a227890 */ /* 0x000fe4000fffe0ff */
[----:B------:R-:W-:Y:S01]  /*3620*/  UIADD3 UR30, UPT, UPT, UR26, 0x6, URZ ;  /* 0x000000061a1e7890 */ /* 0x000fe2000fffe0ff */
[----:B------:R2:W-:Y:S01]  /*3630*/  UTCHMMA gdesc[UR26], gdesc[UR28], tmem[UR8], tmem[UR24], idesc[UR25], UP4 ;  /* 0x00ff181c1a0075ea */ /* 0x0005e2000a000008 */
[----:B------:R-:W-:Y:S01]  /*3640*/  UPLOP3.LUT UP4, UPT, UPT, UPT, UPT, 0x80, 0x8 ;  /* 0x000000000008789c */ /* 0x000fe20003f8f070 */
[----:B------:R-:W-:Y:S01]  /*3650*/  UMOV UR39, 0x40004040 ;  /* 0x4000404000277882 */ /* 0x000fe20000000000 */
[----:B------:R-:W-:Y:S01]  /*3660*/  UMOV UR37, 0x40004040 ;  /* 0x4000404000257882 */ /* 0x000fe20000000000 */
[----:B------:R2:W-:Y:S01]  /*3670*/  UTCHMMA gdesc[UR38], gdesc[UR40], tmem[UR8], tmem[UR22], idesc[UR23], UPT ;  /* 0x00ff1628260075ea */ /* 0x0005e2000b800008 */
[----:B------:R-:W-:Y:S01]  /*3680*/  UMOV UR35, 0x40004040 ;  /* 0x4000404000237882 */ /* 0x000fe20000000000 */
[----:B------:R-:W-:Y:S01]  /*3690*/  UMOV UR33, 0x40004040 ;  /* 0x4000404000217882 */ /* 0x000fe20000000000 */
[----:B------:R-:W-:Y:S01]  /*36a0*/  UMOV UR31, 0x40004040 ;  /* 0x40004040001f7882 */ /* 0x000fe20000000000 */
[----:B------:R2:W-:Y:S01]  /*36b0*/  UTCHMMA gdesc[UR34], gdesc[UR36], tmem[UR8], tmem[UR20], idesc[UR21], UPT ;  /* 0x00ff1424220075ea */ /* 0x0005e2000b800008 */
[----:B------:R2:W-:Y:S01]  /*36c0*/  UTCHMMA gdesc[UR30], gdesc[UR32], tmem[UR8], tmem[UR18], idesc[UR19], UPT ;  /* 0x00ff12201e0075ea */ /* 0x0005e2000b800008 */
[----:B------:R2:W-:Y:S01]  /*36d0*/  UTCBAR [UR6], URZ ;  /* 0x000000ff060073e9 */ /* 0x0005e200080000ff */
[----:B------:R-:W-:Y:S01]  /*36e0*/  UMOV UR17, UR14 ;  /* 0x0000000e00117c82 */ /* 0x000fe20008000000 */
[----:B------:R-:W-:Y:S05]  /*36f0*/  BRA.U UP0, `(.L_x_62) ;  /* 0xfffffffd00507547 */ /* 0x000fea000b83ffff */
.L_x_59:
[----:B------:R-:W-:Y:S01]  /*3700*/  UIADD3 UR15, UPT, UPT, UR15, 0x1, URZ ;  /* 0x000000010f0f7890 */ /* 0x000fe2000fffe0ff */
[C---:B------:R-:W-:Y:S01]  /*3710*/  ISETP.NE.AND P0, PT, R10.reuse, 0x2, PT ;  /* 0x000000020a00780c */ /* 0x040fe20003f05270 */
[----:B------:R-:W-:Y:S02]  /*3720*/  UIADD3 UR7, UPT, UPT, UR7, 0xf0, URZ ;  /* 0x000000f007077890 */ /* 0x000fe4000fffe0ff */
[----:B------:R-:W-:Y:S01]  /*3730*/  UISETP.NE.AND UP0, UPT, UR15, 0x4, UPT ;  /* 0x000000040f00788c */ /* 0x000fe2000bf05270 */
[----:B-12---:R-:W-:Y:S02]  /*3740*/  SEL R0, RZ, 0x1, P0 ;  /* 0x00000001ff007807 */ /* 0x006fe40000000000 */
[----:B------:R-:W-:Y:S01]  /*3750*/  SEL R10, R10, RZ, P0 ;  /* 0x000000ff0a0a7207 */ /* 0x000fe20000000000 */
[----:B------:R-:W-:Y:S01]  /*3760*/  USEL UR6, URZ, 0x1, UP0 ;  /* 0x00000001ff067887 */ /* 0x000fe20008000000 */
[----:B------:R-:W-:Y:S01]  /*3770*/  LOP3.LUT R9, R9, R0, RZ, 0x3c, !PT ;  /* 0x0000000009097212 */ /* 0x000fe200078e3cff */
[----:B------:R-:W-:Y:S01]  /*3780*/  USEL UR15, UR15, URZ, UP0 ;  /* 0x000000ff0f0f7287 */ /* 0x000fe20008000000 */
[----:B------:R1:W-:Y:S03]  /*3790*/  UTCBAR [UR7], URZ ;  /* 0x000000ff070073e9 */ /* 0x0003e600080000ff */
[----:B------:R-:W-:Y:S01]  /*37a0*/  LOP3.LUT R11, R11, UR6, RZ, 0x3c, !PT ;  /* 0x000000060b0b7c12 */ /* 0x000fe2000f8e3cff */
[----:B------:R-:W-:Y:S07]  /*37b0*/  @P1 BRA `(.L_x_63) ;  /* 0xfffffff800881947 */ /* 0x000fee000383ffff */
[----:B------:R-:W2:Y:S01]  /*37c0*/  S2UR UR4, SR_CgaCtaId ;  /* 0x00000000000479c3 */ /* 0x000ea20000008800 */
[----:B------:R-:W-:Y:S01]  /*37d0*/  ELECT P0, URZ, PT ;  /* 0x0000000000ff782f */ /* 0x000fe20003800000 */
[----:B------:R-:W-:Y:S01]  /*37e0*/  IMAD.MOV.U32 R0, RZ, RZ, 0x1 ;  /* 0x00000001ff007424 */ /* 0x000fe200078e00ff */
[----:B------:R-:W-:Y:S01]  /*37f0*/  UIADD3 UR5, UPT, UPT, UR5, 0x110, URZ ;  /* 0x0000011005057890 */ /* 0x000fe2000fffe0ff */
[----:B------:R-:W-:Y:S01]  /*3800*/  SHF.L.U32 R2, R11, 0x1f, RZ ;  /* 0x0000001f0b027819 */ /* 0x000fe200000006ff */
[----:B------:R-:W-:-:S03]  /*3810*/  UMOV UR6, 0x40 ;  /* 0x0000004000067882 */ /* 0x000fc60000000000 */
[----:B------:R-:W-:Y:S01]  /*3820*/  UVIRTCOUNT.DEALLOC.SMPOOL 0x80 ;  /* 0x000000800000784c */ /* 0x000fe20000000000 */
[----:B--2---:R-:W-:Y:S02]  /*3830*/  ULEA UR4, UR4, UR6, 0x18 ;  /* 0x0000000604047291 */ /* 0x004fe4000f8ec0ff */
[----:B------:R-:W-:-:S07]  /*3840*/  ULEA UR6, UR15, UR5, 0x3 ;  /* 0x000000050f067291 */ /* 0x000fce000f8e18ff */
[----:B------:R2:W-:Y:S02]  /*3850*/  @P0 STS.U8 [UR4+0x1c], R0 ;  /* 0x00001c00ff000988 */ /* 0x0005e40008000004 */
[----:B------:R-:W4:Y:S02]  /*3860*/  SYNCS.PHASECHK.TRANS64.TRYWAIT P0, [UR6], R2 ;  /* 0x00000002ff0075a7 */ /* 0x000f240008001106 */
[----:B--2-4-:R-:W-:Y:S05]  /*3870*/  @!P0 BRA `(.L_x_64) ;  /* 0x0000005000c48947 */ /* 0x014fea0003800000 */
.L_x_163:
[----:B-1----:R-:W-:-:S04]  /*3880*/  UIADD3 UR7, UPT, UPT, UR15, 0x1, URZ ;  /* 0x000000010f077890 */ /* 0x002fc8000fffe0ff */
[----:B------:R-:W-:-:S04]  /*3890*/  UISETP.NE.AND UP0, UPT, UR7, 0x4, UPT ;  /* 0x000000040700788c */ /* 0x000fc8000bf05270 */
[----:B------:R-:W-:Y:S02]  /*38a0*/  USEL UR8, URZ, 0x1, UP0 ;  /* 0x00000001ff087887 */ /* 0x000fe40008000000 */
[----:B------:R-:W-:-:S04]  /*38b0*/  USEL UR7, UR7, URZ, UP0 ;  /* 0x000000ff07077287 */ /* 0x000fc80008000000 */
[----:B------:R-:W-:Y:S01]  /*38c0*/  ULEA UR6, UR7, UR5, 0x3 ;  /* 0x0000000507067291 */ /* 0x000fe2000f8e18ff */
[----:B--2---:R-:W-:-:S04]  /*38d0*/  LOP3.LUT R2, R11, UR8, RZ, 0x3c, !PT ;  /* 0x000000080b027c12 */ /* 0x004fc8000f8e3cff */
[----:B------:R-:W-:-:S04]  /*38e0*/  SHF.L.U32 R3, R2, 0x1f, RZ ;  /* 0x0000001f02037819 */ /* 0x000fc800000006ff */
[----:B------:R-:W1:Y:S02]  /*38f0*/  SYNCS.PHASECHK.TRANS64.TRYWAIT P0, [UR6], R3 ;  /* 0x00000003ff0075a7 */ /* 0x000e640008001106 */
[----:B-1----:R-:W-:Y:S05]  /*3900*/  @!P0 BRA `(.L_x_65) ;  /* 0x0000005000b88947 */ /* 0x002fea0003800000 */
.L_x_165:
        /* <DEDUP_REMOVED lines=9> */
.L_x_167:
[----:B------:R-:W-:-:S04]  /*39a0*/  UIADD3 UR7, UPT, UPT, UR7, 0x1, URZ ;  /* 0x0000000107077890 */ /* 0x000fc8000fffe0ff */
[----:B------:R-:W-:-:S04]  /*39b0*/  UISETP.NE.AND UP0, UPT, UR7, 0x4, UPT ;  /* 0x000000040700788c */ /* 0x000fc8000bf05270 */
[----:B------:R-:W-:Y:S02]  /*39c0*/  USEL UR6, URZ, 0x1, UP0 ;  /* 0x00000001ff067887 */ /* 0x000fe40008000000 */
[----:B------:R-:W-:-:S04]  /*39d0*/  USEL UR7, UR7, URZ, UP0 ;  /* 0x000000ff07077287 */ /* 0x000fc80008000000 */
[----:B------:R-:W-:Y:S01]  /*39e0*/  ULEA UR7, UR7, UR5, 0x3 ;  /* 0x0000000507077291 */ /* 0x000fe2000f8e18ff */
[----:B------:R-:W-:-:S04]  /*39f0*/  LOP3.LUT R2, R2, UR6, RZ, 0x3c, !PT ;  /* 0x0000000602027c12 */ /* 0x000fc8000f8e3cff */
[----:B------:R-:W-:-:S04]  /*3a00*/  SHF.L.U32 R2, R2, 0x1f, RZ ;  /* 0x0000001f02027819 */ /* 0x000fc800000006ff */
[----:B------:R-:W2:Y:S02]  /*3a10*/  SYNCS.PHASECHK.TRANS64.TRYWAIT P0, [UR7], R2 ;  /* 0x00000002ff0075a7 */ /* 0x000ea40008001107 */
[----:B--2---:R-:W-:Y:S05]  /*3a20*/  @!P0 BRA `(.L_x_67) ;  /* 0x0000005000a08947 */ /* 0x004fea0003800000 */
.L_x_169:
[----:B------:R-:W-:Y:S01]  /*3a30*/  NOP ;  /* 0x0000000000007918 */ /* 0x000fe20000000000 */
[----:B-1----:R-:W1:Y:S01]  /*3a40*/  LDS R0, [UR4+0x14] ;  /* 0x00001404ff007984 */ /* 0x002e620008000800 */
[----:B------:R-:W-:Y:S01]  /*3a50*/  ULOP3.LUT UR6, UR16, 0xffff, URZ, 0xc0, !UPT ;  /* 0x0000ffff10067892 */ /* 0x000fe2000f8ec0ff */
[----:B------:R-:W-:Y:S01]  /*3a60*/  UMOV UR8, 0xffff ;  /* 0x0000ffff00087882 */ /* 0x000fe20000000000 */
[----:B------:R-:W-:Y:S02]  /*3a70*/  UMOV UR5, 0x1 ;  /* 0x0000000100057882 */ /* 0x000fe40000000000 */
[----:B------:R-:W-:-:S04]  /*3a80*/  USHF.R.U32.HI UR6, URZ, 0x5, UR6 ;  /* 0x00000005ff067899 */ /* 0x000fc80008011606 */
[----:B------:R-:W-:Y:S02]  /*3a90*/  USHF.L.U32 UR8, UR8, UR6, URZ ;  /* 0x0000000608087299 */ /* 0x000fe400080006ff */
[----:B------:R-:W-:-:S04]  /*3aa0*/  USHF.L.U32 UR5, UR5, UR6, URZ ;  /* 0x0000000605057299 */ /* 0x000fc800080006ff */
[----:B-1----:R-:W-:-:S04]  /*3ab0*/  LOP3.LUT R0, R0, UR8, RZ, 0xc0, !PT ;  /* 0x0000000800007c12 */ /* 0x002fc8000f8ec0ff */
[----:B------:R-:W-:-:S13]  /*3ac0*/  ISETP.NE.AND P0, PT, R0, UR8, PT ;  /* 0x0000000800007c0c */ /* 0x000fda000bf05270 */
[----:B------:R-:W-:Y:S05]  /*3ad0*/  @P0 BRA `(.L_x_68) ;  /* 0x0000000000580947 */ /* 0x000fea0003800000 */
[----:B------:R-:W1:Y:S02]  /*3ae0*/  LDS R0, [UR4+0x18] ;  /* 0x00001804ff007984 */ /* 0x000e640008000800 */
[----:B-1----:R-:W-:-:S04]  /*3af0*/  LOP3.LUT R0, R0, UR5, RZ, 0xc0, !PT ;  /* 0x0000000500007c12 */ /* 0x002fc8000f8ec0ff */
[----:B------:R-:W-:-:S13]  /*3b00*/  ISETP.NE.AND P0, PT, R0, UR5, PT ;  /* 0x0000000500007c0c */ /* 0x000fda000bf05270 */
[----:B------:R-:W-:Y:S05]  /*3b10*/  @P0 BRA `(.L_x_69) ;  /* 0x00000000003c0947 */ /* 0x000fea0003800000 */
[----:B------:R-:W1:Y:S01]  /*3b20*/  S2R R2, SR_LANEID ;  /* 0x0000000000027919 */ /* 0x000e620000000000 */
[----:B------:R-:W-:Y:S01]  /*3b30*/  ULOP3.LUT UR8, URZ, UR8, URZ, 0x33, !UPT ;  /* 0x00000008ff087292 */ /* 0x000fe2000f8e33ff */
[----:B------:R-:W-:Y:S02]  /*3b40*/  VOTEU.ANY UR7, UPT, PT ;  /* 0x0000000000077886 */ /* 0x000fe400038e0100 */
[----:B------:R-:W-:-:S03]  /*3b50*/  UFLO.U32 UR7, UR7 ;  /* 0x00000007000772bd */ /* 0x000fc600080e0000 */
[----:B------:R-:W-:-:S04]  /*3b60*/  IMAD.U32 R0, RZ, RZ, UR8 ;  /* 0x00000008ff007e24 */ /* 0x000fc8000f8e00ff */
[----:B------:R2:W4:Y:S02]  /*3b70*/  REDUX UR6, R0 ;  /* 0x00000000000673c4 */ /* 0x0005240000000000 */
[----:B------:R1:W-:Y:S02]  /*3b80*/  UTCATOMSWS.AND URZ, UR8 ;  /* 0x0000000800ff79e3 */ /* 0x0003e40008000000 */
[----:B-1----:R-:W-:Y:S02]  /*3b90*/  ISETP.EQ.U32.AND P0, PT, R2, UR7, PT ;  /* 0x0000000702007c0c */ /* 0x002fe4000bf02070 */
[----:B--2---:R-:W-:Y:S02]  /*3ba0*/  LOP3.LUT R0, RZ, UR5, RZ, 0x33, !PT ;  /* 0x00000005ff007c12 */ /* 0x004fe4000f8e33ff */
[----:B----4-:R-:W-:Y:S02]  /*3bb0*/  MOV R2, UR6 ;  /* 0x0000000600027c02 */ /* 0x010fe40008000f00 */
[----:B------:R-:W1:Y:S07]  /*3bc0*/  REDUX UR5, R0 ;  /* 0x00000000000573c4 */ /* 0x000e6e0000000000 */
[----:B------:R2:W-:Y:S01]  /*3bd0*/  @P0 ATOMS.AND RZ, [UR4+0x14], R2 ;  /* 0x00001402ffff098c */ /* 0x0005e2000a800004 */
[----:B-1----:R-:W-:-:S05]  /*3be0*/  IMAD.U32 R0, RZ, RZ, UR5 ;  /* 0x00000005ff007e24 */ /* 0x002fca000f8e00ff */
[----:B------:R2:W-:Y:S01]  /*3bf0*/  @P0 ATOMS.AND RZ, [UR4+0x18], R0 ;  /* 0x00001800ffff098c */ /* 0x0005e2000a800004 */
[----:B------:R-:W-:Y:S05]  /*3c00*/  BRA `(.L_x_70) ;  /* 0x0000000000147947 */ /* 0x000fea0003800000 */
.L_x_69:
[----:B------:R-:W-:Y:S02]  /*3c10*/  MOV R2, 0x3c30 ;  /* 0x00003c3000027802 */ /* 0x000fe40000000f00 */
[----:B---3-5:R-:W-:Y:S05]  /*3c20*/  CALL.REL.NOINC `($__internal_0_$__cuda_sm10x_tcgen05_guardrail_trap_col_being_dealloced_not_returned_by_alloc) ;  /* 0x0000005400887944 */ /* 0x028fea0003c00000 */
[----:B------:R-:W-:Y:S05]  /*3c30*/  BRA `(.L_x_70) ;  /* 0x0000000000087947 */ /* 0x000fea0003800000 */
.L_x_68:
[----:B------:R-:W-:Y:S02]  /*3c40*/  MOV R2, 0x3c60 ;  /* 0x00003c6000027802 */ /* 0x000fe40000000f00 */
[----:B---3-5:R-:W-:Y:S05]  /*3c50*/  CALL.REL.NOINC `($__internal_2_$__cuda_sm10x_tcgen05_guardrail_trap_unallocated_columns_being_dealloced) ;  /* 0x0000005400947944 */ /* 0x028fea0003c00000 */
.L_x_70:
[----:B------:R-:W-:Y:S01]  /*3c60*/  NOP ;  /* 0x0000000000007918 */ /* 0x000fe20000000000 */
[----:B------:R-:W-:Y:S05]  /*3c70*/  EXIT ;  /* 0x000000000000794d */ /* 0x000fea0003800000 */
.L_x_52:
[----:B------:R-:W-:-:S09]  /*3c80*/  UISETP.NE.OR UP2, UPT, UR8, 0x3, !UP2 ;  /* 0x000000030800788c */ /* 0x000fd2000d745670 */
[----:B------:R-:W-:Y:S05]  /*3c90*/  BRA.U UP2, `(.L_x_71) ;  /* 0x0000001102047547 */ /* 0x000fea000b800000 */
[----:B------:R-:W1:Y:S01]  /*3ca0*/  LDC R0, c[0x0][0xb30] ;  /* 0x0002cc00ff007b82 */ /* 0x000e620000000800 */
[----:B------:R-:W2:Y:S01]  /*3cb0*/  LDCU.64 UR8, c[0x0][0x888] ;  /* 0x00011100ff0877ac */ /* 0x000ea20008000a00 */
[----:B------:R-:W-:Y:S01]  /*3cc0*/  IMAD.MOV.U32 R30, RZ, RZ, 0x1 ;  /* 0x00000001ff1e7424 */ /* 0x000fe200078e00ff */
[----:B------:R-:W-:Y:S01]  /*3cd0*/  CS2R R28, SRZ ;  /* 0x00000000001c7805 */ /* 0x000fe2000001ff00 */
[----:B------:R-:W-:Y:S01]  /*3ce0*/  IMAD.MOV.U32 R25, RZ, RZ, 0x2000 ;  /* 0x00002000ff197424 */ /* 0x000fe200078e00ff */
[----:B------:R-:W4:Y:S03]  /*3cf0*/  LDCU.64 UR4, c[0x0][0x890] ;  /* 0x00011200ff0477ac */ /* 0x000f260008000a00 */
[----:B------:R-:W3:Y:S01]  /*3d00*/  LDC R24, c[0x0][0x370] ;  /* 0x0000dc00ff187b82 */ /* 0x000ee20000000800 */
[----:B------:R-:W-:Y:S01]  /*3d10*/  UMOV UR7, 0x400 ;  /* 0x0000040000077882 */ /* 0x000fe20000000000 */
[----:B------:R-:W-:-:S02]  /*3d20*/  UPLOP3.LUT UP1, UPT, UPT, UPT, UPT, 0x40, 0x4 ;  /* 0x000000000004789c */ /* 0x000fc40003f2e870 */
[----:B------:R-:W-:-:S04]  /*3d30*/  ULEA UR7, UR37, UR7, 0x18 ;  /* 0x0000000725077291 */ /* 0x000fc8000f8ec0ff */
[----:B------:R-:W3:Y:S01]  /*3d40*/  LDC R3, c[0x0][0xb0c] ;  /* 0x0002c300ff037b82 */ /* 0x000ee20000000800 */
[----:B------:R-:W-:Y:S02]  /*3d50*/  UIADD3 UR13, UPT, UPT, UR7, 0x98, URZ ;  /* 0x00000098070d7890 */ /* 0x000fe4000fffe0ff */
[----:B--2---:R-:W-:Y:S02]  /*3d60*/  UISETP.NE.U32.AND UP2, UPT, UR8, URZ, UPT ;  /* 0x000000ff0800728c */ /* 0x004fe4000bf45070 */
[----:B------:R-:W-:Y:S02]  /*3d70*/  UIADD3 UR33, UPT, UPT, UR7, 0x80, URZ ;  /* 0x0000008007217890 */ /* 0x000fe4000fffe0ff */
[----:B----4-:R-:W-:Y:S01]  /*3d80*/  UISETP.NE.U32.AND UP3, UPT, UR4, URZ, UPT ;  /* 0x000000ff0400728c */ /* 0x010fe2000bf65070 */
[----:B------:R-:W2:Y:S01]  /*3d90*/  LDC R18, c[0x0][0xb20] ;  /* 0x0002c800ff127b82 */ /* 0x000ea20000000800 */
[----:B-1----:R-:W-:Y:S01]  /*3da0*/  ISETP.NE.AND P1, PT, R0, 0x1, PT ;  /* 0x000000010000780c */ /* 0x002fe20003f25270 */
[----:B------:R-:W-:-:S02]  /*3db0*/  UISETP.NE.AND.EX UP2, UPT, UR9, URZ, UPT, UP2 ;  /* 0x000000ff0900728c */ /* 0x000fc4000bf45320 */
[----:B------:R-:W-:Y:S02]  /*3dc0*/  UIADD3 UR25, UPT, UPT, UR7, 0x88, URZ ;  /* 0x0000008807197890 */ /* 0x000fe4000fffe0ff */
[----:B------:R-:W-:Y:S02]  /*3dd0*/  UIADD3 UR17, UPT, UPT, UR7, 0x90, URZ ;  /* 0x0000009007117890 */ /* 0x000fe4000fffe0ff */
[----:B-----5:R-:W1:Y:S01]  /*3de0*/  LDC.64 R32, c[0x0][0x348] ;  /* 0x0000d200ff207b82 */ /* 0x020e620000000a00 */
[----:B------:R-:W-:Y:S02]  /*3df0*/  UPRMT UR13, UR37, 0x654, UR13 ;  /* 0x00000654250d7896 */ /* 0x000fe4000800000d */
[----:B------:R-:W-:-:S05]  /*3e00*/  UISETP.NE.AND.EX UP3, UPT, UR5, URZ, UPT, UP3 ;  /* 0x000000ff0500728c */ /* 0x000fca000bf65330 */
[----:B------:R-:W4:Y:S08]  /*3e10*/  LDC.64 R16, c[0x0][0xb10] ;  /* 0x0002c400ff107b82 */ /* 0x000f300000000a00 */
[----:B------:R-:W1:Y:S08]  /*3e20*/  LDC.64 R6, c[0x0][0xb18] ;  /* 0x0002c600ff067b82 */ /* 0x000e700000000a00 */
[----:B------:R-:W1:Y:S08]  /*3e30*/  LDC.64 R4, c[0x0][0xb28] ;  /* 0x0002ca00ff047b82 */ /* 0x000e700000000a00 */
[----:B--23--:R-:W1:Y:S02]  /*3e40*/  LDC R19, c[0x0][0x374] ;  /* 0x0000dd00ff137b82 */ /* 0x00ce640000000800 */
.L_x_82:
[C---:B------:R-:W-:Y:S02]  /*3e50*/  LEA R0, R29.reuse, UR7, 0x3 ;  /* 0x000000071d007c11 */ /* 0x040fe4000f8e18ff */
[----:B------:R-:W-:Y:S02]  /*3e60*/  SHF.L.U32 R2, R28, 0x1f, RZ ;  /* 0x0000001f1c027819 */ /* 0x000fe400000006ff */
[----:B------:R-:W-:Y:S02]  /*3e70*/  LEA R20, R29, UR7, 0x4 ;  /* 0x000000071d147c11 */ /* 0x000fe4000f8e20ff */
[----:B--2---:R-:W2:Y:S02]  /*3e80*/  SYNCS.PHASECHK.TRANS64.TRYWAIT P0, [R0+URZ+0xd0], R2 ;  /* 0x0000d002000075a7 */ /* 0x004ea400080011ff */
[----:B--2---:R-:W-:Y:S05]  /*3e90*/  @!P0 BRA `(.L_x_72) ;  /* 0x0000004c009c8947 */ /* 0x004fea0003800000 */
.L_x_170:
[----:B------:R-:W-:Y:S01]  /*3ea0*/  ISETP.GE.AND P0, PT, R26, 0x1, PT ;  /* 0x000000011a00780c */ /* 0x000fe20003f06270 */
[----:B------:R-:W3:Y:S01]  /*3eb0*/  LDS.128 R20, [R20+0x160] ;  /* 0x0001600014147984 */ /* 0x000ee20000000c00 */
[----:B--2---:R-:W-:Y:S01]  /*3ec0*/  VIADD R0, R0, 0xe0 ;  /* 0x000000e000007836 */ /* 0x004fe20000000000 */
[----:B------:R-:W-:Y:S01]  /*3ed0*/  @!PT LDS RZ, [RZ] ;  /* 0x00000000fffff984 */ /* 0x000fe20000000800 */
[----:B------:R-:W-:Y:S01]  /*3ee0*/  @!PT LDS RZ, [RZ] ;  /* 0x00000000fffff984 */ /* 0x000fe20000000800 */
[----:B------:R-:W-:Y:S01]  /*3ef0*/  @!PT LDS RZ, [RZ] ;  /* 0x00000000fffff984 */ /* 0x000fe20000000800 */
[----:B------:R-:W-:Y:S01]  /*3f00*/  @!PT LDS RZ, [RZ] ;  /* 0x00000000fffff984 */ /* 0x000fe20000000800 */
[----:B------:R2:W-:Y:S06]  /*3f10*/  MEMBAR.ALL.CTA ;  /* 0x0000000000007992 */ /* 0x0005ec0000008000 */
[----:B--2---:R-:W2:Y:S01]  /*3f20*/  FENCE.VIEW.ASYNC.S ;  /* 0x00000000000073c6 */ /* 0x004ea20000000000 */
[----:B------:R-:W-:Y:S04]  /*3f30*/  PRMT R0, RZ, 0x654, R0 ;  /* 0x00000654ff007816 */ /* 0x000fe80000000000 */
[----:B--2---:R2:W-:Y:S01]  /*3f40*/  SYNCS.ARRIVE.TRANS64.RED.A1T0 RZ, [R0+URZ], RZ ;  /* 0x000000ff00ff79a7 */ /* 0x0045e200081004ff */
[----:B---3--:R-:W-:Y:S11]  /*3f50*/  LOP3.LUT P3, RZ, R22, 0x1, RZ, 0xc0, !PT ;  /* 0x0000000116ff7812 */ /* 0x008ff6000786c0ff */
[----:B------:R-:W-:Y:S02]  /*3f60*/  @!UPT UIADD3 URZ, UPT, UPT, URZ, URZ, URZ ;  /* 0x000000fffffff290 */ /* 0x000fe4000fffe0ff */
[----:B------:R-:W-:Y:S02]  /*3f70*/  @P3 MOV R11, R20 ;  /* 0x00000014000b3202 */ /* 0x000fe40000000f00 */
[----:B------:R-:W-:Y:S01]  /*3f80*/  @P3 LOP3.LUT R10, R21, 0xffff, RZ, 0xc0, !PT ;  /* 0x0000ffff150a3812 */ /* 0x000fe200078ec0ff */
[----:B--2---:R-:W-:Y:S06]  /*3f90*/  @!P0 BRA `(.L_x_73) ;  /* 0x0000000000a48947 */ /* 0x004fec0003800000 */
[-C--:B-1----:R-:W-:Y:S01]  /*3fa0*/  IMAD.HI.U32 R0, R19, R7.reuse, RZ ;  /* 0x0000000713007227 */ /* 0x082fe200078e00ff */
[----:B------:R-:W-:Y:S02]  /*3fb0*/  ISETP.NE.AND P0, PT, R6, 0x1, PT ;  /* 0x000000010600780c */ /* 0x000fe40003f05270 */
[----:B------:R-:W-:Y:S01]  /*3fc0*/  ISETP.NE.AND P2, PT, R26, 0x1, PT ;  /* 0x000000011a00780c */ /* 0x000fe20003f45270 */
[----:B----4-:R-:W-:Y:S01]  /*3fd0*/  IMAD.HI.U32 R9, R24, R16, RZ ;  /* 0x0000001018097227 */ /* 0x010fe200078e00ff */
[----:B------:R-:W-:Y:S02]  /*3fe0*/  SHF.R.U32.HI R0, RZ, R18, R0 ;  /* 0x00000012ff007219 */ /* 0x000fe40000011600 */
[----:B------:R-:W-:Y:S01]  /*3ff0*/  ISETP.NE.AND P4, PT, R3, 0x1, PT ;  /* 0x000000010300780c */ /* 0x000fe20003f85270 */
[----:B------:R-:W-:Y:S01]  /*4000*/  IMAD.HI.U32 R13, R10, R7, RZ ;  /* 0x000000070a0d7227 */ /* 0x000fe200078e00ff */
[----:B------:R-:W-:Y:S02]  /*4010*/  SHF.R.U32.HI R9, RZ, R17, R9 ;  /* 0x00000011ff097219 */ /* 0x000fe40000011609 */
[----:B------:R-:W-:Y:S01]  /*4020*/  SEL R0, R19, R0, !P0 ;  /* 0x0000000013007207 */ /* 0x000fe20004000000 */
[----:B------:R-:W-:Y:S01]  /*4030*/  IMAD.HI.U32 R12, R11, R16, RZ ;  /* 0x000000100b0c7227 */ /* 0x000fe200078e00ff */
[----:B------:R-:W-:Y:S03]  /*4040*/  SEL R9, R24, R9, !P4 ;  /* 0x0000000918097207 */ /* 0x000fe60006000000 */
[-C--:B------:R-:W-:Y:S01]  /*4050*/  IMAD.HI.U32 R8, R0, R4.reuse, RZ ;  /* 0x0000000400087227 */ /* 0x080fe200078e00ff */
[----:B------:R-:W-:Y:S03]  /*4060*/  SHF.R.U32.HI R12, RZ, R17, R12 ;  /* 0x00000011ff0c7219 */ /* 0x000fe6000001160c */
[----:B------:R-:W-:Y:S01]  /*4070*/  IMAD.HI.U32 R2, R9, R4, RZ ;  /* 0x0000000409027227 */ /* 0x000fe200078e00ff */
[-C--:B------:R-:W-:Y:S02]  /*4080*/  @P2 SHF.R.U32.HI R0, RZ, R5.reuse, R8 ;  /* 0x00000005ff002219 */ /* 0x080fe40000011608 */
[----:B------:R-:W-:Y:S02]  /*4090*/  SHF.R.U32.HI R8, RZ, R18, R13 ;  /* 0x00000012ff087219 */ /* 0x000fe4000001160d */
[----:B------:R-:W-:Y:S01]  /*40a0*/  @P2 SHF.R.U32.HI R9, RZ, R5, R2 ;  /* 0x00000005ff092219 */ /* 0x000fe20000011602 */
[----:B------:R-:W-:Y:S01]  /*40b0*/  IMAD R0, R26, R0, RZ ;  /* 0x000000001a007224 */ /* 0x000fe200078e02ff */
[----:B------:R-:W-:Y:S02]  /*40c0*/  SEL R8, R10, R8, !P0 ;  /* 0x000000080a087207 */ /* 0x000fe40004000000 */
[----:B------:R-:W-:Y:S01]  /*40d0*/  SEL R2, R11, R12, !P4 ;  /* 0x0000000c0b027207 */ /* 0x000fe20006000000 */
[----:B------:R-:W-:Y:S01]  /*40e0*/  IMAD R12, R26, R9, RZ ;  /* 0x000000091a0c7224 */ /* 0x000fe200078e02ff */
[C---:B------:R-:W-:Y:S01]  /*40f0*/  ISETP.GE.AND P0, PT, R8.reuse, R0, PT ;  /* 0x000000000800720c */ /* 0x040fe20003f06270 */
[----:B------:R-:W-:Y:S03]  /*4100*/  IMAD.HI.U32 R0, R8, R4, RZ ;  /* 0x0000000408007227 */ /* 0x000fe600078e00ff */
[----:B------:R-:W-:Y:S02]  /*4110*/  ISETP.GE.OR P0, PT, R2, R12, P0 ;  /* 0x0000000c0200720c */ /* 0x000fe40000706670 */
[-C--:B------:R-:W-:Y:S04]  /*4120*/  SHF.R.U32.HI R0, RZ, R5.reuse, R0 ;  /* 0x00000005ff007219 */ /* 0x080fe80000011600 */
[----:B------:R-:W-:Y:S05]  /*4130*/  SEL R13, R8, R0, !P2 ;  /* 0x00000000080d7207 */ /* 0x000fea0005000000 */
[----:B------:R-:W-:Y:S02]  /*4140*/  IMAD.MOV R12, RZ, RZ, -R13 ;  /* 0x000000ffff0c7224 */ /* 0x000fe400078e0a0d */
[----:B------:R-:W-:Y:S04]  /*4150*/  @!P0 IMAD.HI.U32 R0, R2, R4, RZ ;  /* 0x0000000402008227 */ /* 0x000fe800078e00ff */
[----:B------:R-:W-:Y:S01]  /*4160*/  IMAD R12, R26, R12, R8 ;  /* 0x0000000c1a0c7224 */ /* 0x000fe200078e0208 */
[----:B------:R-:W-:Y:S04]  /*4170*/  @!P0 SHF.R.U32.HI R0, RZ, R5, R0 ;  /* 0x00000005ff008219 */ /* 0x000fe80000011600 */
[----:B------:R-:W-:Y:S04]  /*4180*/  @!P0 SEL R0, R2, R0, !P2 ;  /* 0x0000000002008207 */ /* 0x000fe80005000000 */
[----:B------:R-:W-:Y:S01]  /*4190*/  @!P0 IADD3 R13, PT, PT, R13, -R0, RZ ;  /* 0x800000000d0d8210 */ /* 0x000fe20007ffe0ff */
[----:B------:R-:W-:Y:S01]  /*41a0*/  @!P0 IMAD R0, R9, R12, R0 ;  /* 0x0000000c09008224 */ /* 0x000fe200078e0200 */
[----:B------:R-:W-:Y:S01]  /*41b0*/  IADD3 R9, PT, PT, -R8, RZ, RZ ;  /* 0x000000ff08097210 */ /* 0x000fe20007ffe1ff */
[--C-:B------:R-:W-:Y:S02]  /*41c0*/  IMAD.MOV R12, RZ, RZ, -R2.reuse ;  /* 0x000000ffff0c7224 */ /* 0x100fe400078e0a02 */
[----:B------:R-:W-:Y:S02]  /*41d0*/  @!P0 IMAD R8, R13, R26, R2 ;  /* 0x0000001a0d088224 */ /* 0x000fe400078e0202 */
[----:B------:R-:W-:Y:S02]  /*41e0*/  @!P0 IMAD.MOV.U32 R2, RZ, RZ, R0 ;  /* 0x000000ffff028224 */ /* 0x000fe400078e0000 */
[----:B------:R-:W-:Y:S02]  /*41f0*/  IMAD R11, R3, R12, R11 ;  /* 0x0000000c030b7224 */ /* 0x000fe400078e020b */
[----:B------:R-:W-:Y:S02]  /*4200*/  IMAD R10, R6, R9, R10 ;  /* 0x00000009060a7224 */ /* 0x000fe400078e020a */
[----:B------:R-:W-:Y:S02]  /*4210*/  IMAD R11, R2, R3, R11 ;  /* 0x00000003020b7224 */ /* 0x000fe400078e020b */
[----:B------:R-:W-:Y:S02]  /*4220*/  IMAD R10, R8, R6, R10 ;  /* 0x00000006080a7224 */ /* 0x000fe400078e020a */
.L_x_73:
[----:B------:R-:W-:Y:S05]  /*4230*/  BRA.U UP1, `(.L_x_74) ;  /* 0x0000000101107547 */ /* 0x000fea000b800000 */
[----:B------:R-:W-:Y:S04]  /*4240*/  MOV R2, UR6 ;  /* 0x0000000600027c02 */ /* 0x000fe80008000f00 */
[----:B------:R-:W-:Y:S04]  /*4250*/  SHF.L.U32 R2, R2, 0x1f, RZ ;  /* 0x0000001f02027819 */ /* 0x000fe800000006ff */
[----:B------:R-:W2:Y:S02]  /*4260*/  SYNCS.PHASECHK.TRANS64.TRYWAIT P0, [UR7+0xc8], R2 ;  /* 0x0000c802ff0075a7 */ /* 0x000ea40008001107 */
[----:B--2---:R-:W-:Y:S05]  /*4270*/  @!P0 BRA `(.L_x_75) ;  /* 0x0000004800b88947 */ /* 0x004fea0003800000 */
.L_x_74:
[----:B------:R-:W-:Y:S02]  /*4280*/  R2UR UR35, R15 ;  /* 0x000000000f2372ca */ /* 0x000fe400000e0000 */
[----:B------:R-:W-:Y:S02]  /*4290*/  R2UR UR34, R14 ;  /* 0x000000000e2272ca */ /* 0x000fe400000e0000 */
[----:B------:R-:W-:Y:S02]  /*42a0*/  ISETP.NE.U32.AND P2, PT, RZ, UR4, PT ;  /* 0x00000004ff007c0c */ /* 0x000fe4000bf45070 */
[----:B------:R-:W-:Y:S02]  /*42b0*/  SHF.L.U32 R14, R30, 0x1f, RZ ;  /* 0x0000001f1e0e7819 */ /* 0x000fe400000006ff */
[----:B------:R-:W-:Y:S05]  /*42c0*/  ISETP.NE.AND.EX P2, PT, RZ, UR5, PT, P2 ;  /* 0x00000005ff007c0c */ /* 0x000fea000bf45320 */
[----:B------:R-:W-:Y:S02]  /*42d0*/  USHF.L.U32 UR35, UR35, 0x6, URZ ;  /* 0x0000000623237899 */ /* 0x000fe400080006ff */
[----:B------:R-:W-:Y:S01]  /*42e0*/  USHF.L.U32 UR34, UR34, 0x7, URZ ;  /* 0x0000000722227899 */ /* 0x000fe200080006ff */
[----:B------:R-:W-:Y:S11]  /*42f0*/  BRA.U !UP3, `(.L_x_76) ;  /* 0x000000010b347547 */ /* 0x000ff6000b800000 */
[----:B------:R-:W-:Y:S01]  /*4300*/  UPLOP3.LUT UP0, UPT, UPT, UPT, UP2, 0x80, 0x8 ;  /* 0x000000000008789c */ /* 0x000fe20003f0f020 */
[----:B--2---:R-:W-:Y:S02]  /*4310*/  HFMA2 R0, -RZ, RZ, 0, 5.9604644775390625e-08 ;  /* 0x00000001ff007431 */ /* 0x004fe400000001ff */
[----:B------:R-:W-:Y:S03]  /*4320*/  IMAD.MOV.U32 R64, RZ, RZ, 0x1 ;  /* 0x00000001ff407424 */ /* 0x000fe600078e00ff */
[----:B------:R-:W-:Y:S05]  /*4330*/  PLOP3.LUT P0, PT, PT, PT, UP0, 0x80, 0x8 ;  /* 0x000000000008781c */ /* 0x000fea0003f0f008 */
[----:B------:R-:W2:Y:S01]  /*4340*/  @UP0 LDCU.64 UR10, c[0x0][0x888] ;  /* 0x00011100ff0a07ac */ /* 0x000ea20008000a00 */
[----:B------:R-:W-:Y:S07]  /*4350*/  @UP0 UIMAD UR8, UR36, UR4, URZ ;  /* 0x00000004240802a4 */ /* 0x000fee000f8e02ff */
[----:B------:R-:W-:Y:S01]  /*4360*/  @!P0 PRMT R64, R0, 0x7610, R64 ;  /* 0x0000761000408816 */ /* 0x000fe20000000040 */
[----:B--2---:R-:W-:Y:S03]  /*4370*/  @UP0 UIMAD.WIDE UR10, UR8, 0x4, UR10 ;  /* 0x00000004080a08a5 */ /* 0x004fe6000f8e020a */
[----:B------:R-:W2:Y:S03]  /*4380*/  @!UP0 LDCU UR8, c[0x0][0x880] ;  /* 0x00011000ff0887ac */ /* 0x000ea60008000800 */
[----:B------:R-:W-:Y:S01]  /*4390*/  IMAD.U32 R8, RZ, RZ, UR10 ;  /* 0x0000000aff087e24 */ /* 0x000fe2000f8e00ff */
[----:B------:R-:W-:Y:S05]  /*43a0*/  MOV R9, UR11 ;  /* 0x0000000b00097c02 */ /* 0x000fea0008000f00 */
[----:B------:R3:W5:Y:S02]  /*43b0*/  @P0 LDG.E R35, desc[UR46][R8.64] ;  /* 0x0000002e08230981 */ /* 0x000764000c1e1900 */
[----:B--23--:R-:W-:Y:S07]  /*43c0*/  @!P0 IMAD.U32 R35, RZ, RZ, UR8 ;  /* 0x00000008ff238e24 */ /* 0x00cfee000f8e00ff */
.L_x_76:
[----:B-----5:R-:W-:Y:S01]  /*43d0*/  @!P2 FSETP.EQ.AND P0, PT, R35, RZ, PT ;  /* 0x000000ff2300a20b */ /* 0x020fe20003f02000 */
[----:B------:R-:W-:Y:S01]  /*43e0*/  @!UPT UIADD3 URZ, UPT, UPT, URZ, URZ, URZ ;  /* 0x000000fffffff290 */ /* 0x000fe2000fffe0ff */
[----:B------:R-:W-:Y:S11]  /*43f0*/  @!P2 BRA `(.L_x_77) ;  /* 0x000000000014a947 */ /* 0x000ff60003800000 */
[----:B------:R-:W-:Y:S02]  /*4400*/  LOP3.LUT P2, RZ, R64, 0xff, RZ, 0xc0, !PT ;  /* 0x000000ff40ff7812 */ /* 0x000fe4000784c0ff */
[----:B------:R-:W-:Y:S04]  /*4410*/  PLOP3.LUT P0, PT, PT, PT, UP0, 0x80, 0x8 ;  /* 0x000000000008781c */ /* 0x000fe80003f0f008 */
[----:B------:R-:W-:Y:S07]  /*4420*/  PLOP3.LUT P0, PT, P0, PT, PT, 0x8, 0x80 ;  /* 0x000000000080781c */ /* 0x000fee000070e170 */
[----:B------:R-:W-:Y:S11]  /*4430*/  @P2 FSETP.EQ.AND P0, PT, R35, RZ, PT ;  /* 0x000000ff2300220b */ /* 0x000ff60003f02000 */
[----:B------:R-:W-:Y:S02]  /*4440*/  @!UPT UIADD3 URZ, UPT, UPT, URZ, URZ, URZ ;  /* 0x000000fffffff290 */ /* 0x000fe4000fffe0ff */
.L_x_77:
[----:B------:R-:W3:Y:S01]  /*4450*/  SYNCS.PHASECHK.TRANS64.TRYWAIT P2, [UR7+0xa0], R14 ;  /* 0x0000a00eff0075a7 */ /* 0x000ee20008041107 */
[----:B------:R-:W-:Y:S04]  /*4460*/  ELECT P4, URZ, PT ;  /* 0x0000000000ff782f */ /* 0x000fe80003880000 */
[----:B------:R-:W-:Y:S11]  /*4470*/  PLOP3.LUT P4, PT, P0, P4, PT, 0xf2, 0x2f ;  /* 0x00000000002f781c */ /* 0x000ff60000789e72 */
[----:B------:R-:W-:Y:S02]  /*4480*/  @!UPT UIADD3 URZ, UPT, UPT, URZ, URZ, URZ ;  /* 0x000000fffffff290 */ /* 0x000fe4000fffe0ff */
[----:B-1----:R-:W-:Y:S05]  /*4490*/  @!P4 IADD3 R8, P0, PT, R32, 0x580, RZ ;  /* 0x000005802008c810 */ /* 0x002fea0007f1e0ff */
[----:B--2---:R-:W-:Y:S01]  /*44a0*/  @!P4 IMAD.X R2, RZ, RZ, R33, P0 ;  /* 0x000000ffff02c224 */ /* 0x004fe200000e0621 */
[----:B---3--:R-:W-:Y:S07]  /*44b0*/  @!P2 BRA `(.L_x_78) ;  /* 0x000000480040a947 */ /* 0x008fee0003800000 */
.L_x_173:
[----:B------:R-:W-:Y:S01]  /*44c0*/  @!P4 R2UR UR8, R2 ;  /* 0x000000000208c2ca */ /* 0x000fe200000e0000 */
[----:B------:R-:W-:Y:S01]  /*44d0*/  VOTEU.ALL UP1, P4 ;  /* 0x0000000000ff7886 */ /* 0x000fe20002020000 */
[----:B------:R-:W-:Y:S01]  /*44e0*/  @!P4 R2UR UR9, R8 ;  /* 0x000000000809c2ca */ /* 0x000fe200000e0000 */
[----:B-1----:R-:W-:Y:S01]  /*44f0*/  @!P4 IMAD.MOV.U32 R0, RZ, RZ, 0x2000 ;  /* 0x00002000ff00c424 */ /* 0x002fe200078e00ff */
[----:B------:R-:W-:Y:S01]  /*4500*/  UMOV UR10, 0x0 ;  /* 0x00000000000a7882 */ /* 0x000fe20000000000 */
[----:B------:R-:W-:Y:S01]  /*4510*/  UMOV UR11, 0x10000000 ;  /* 0x10000000000b7882 */ /* 0x000fe20000000000 */
[----:B------:R-:W-:Y:S01]  /*4520*/  @!UP1 UIADD3 UR32, UPT, UPT, UR7, 0x400, URZ ;  /* 0x0000040007209890 */ /* 0x000fe2000fffe0ff */
[----:B------:R-:W-:Y:S06]  /*4530*/  VOTEU.ALL UP1, P4 ;  /* 0x0000000000ff7886 */ /* 0x000fec0002020000 */
[----:B------:R-:W-:Y:S01]  /*4540*/  IMAD.U32 R9, RZ, RZ, UR8 ;  /* 0x00000008ff097e24 */ /* 0x000fe2000f8e00ff */
[----:B------:R-:W-:Y:S01]  /*4550*/  UPRMT UR8, UR37, 0x654, UR33 ;  /* 0x0000065425087896 */ /* 0x000fe20008000021 */
[----:B------:R-:W-:Y:S03]  /*4560*/  IMAD.U32 R8, RZ, RZ, UR9 ;  /* 0x00000009ff087e24 */ /* 0x000fe6000f8e00ff */
[----:B------:R-:W-:Y:S02]  /*4570*/  @!P4 R2UR UR15, R9 ;  /* 0x00000000090fc2ca */ /* 0x000fe400000e0000 */
[----:B------:R-:W-:Y:S02]  /*4580*/  @!P4 R2UR UR14, R8 ;  /* 0x00000000080ec2ca */ /* 0x000fe400000e0000 */
[----:B------:R-:W-:Y:S05]  /*4590*/  @!P4 IADD3 R8, P0, PT, R32, 0x580, RZ ;  /* 0x000005802008c810 */ /* 0x000fea0007f1e0ff */
[----:B------:R-:W-:Y:S06]  /*45a0*/  @!P4 IMAD.X R2, RZ, RZ, R33, P0 ;  /* 0x000000ffff02c224 */ /* 0x000fec00000e0621 */
[----:B------:R1:W-:Y:S01]  /*45b0*/  @!UP1 UTMALDG.3D [UR32], [UR14], desc[UR10] ;  /* 0x00000a200e0095b4 */ /* 0x0003e20008011000 */
[----:B------:R1:W-:Y:S01]  /*45c0*/  @!P4 SYNCS.ARRIVE.TRANS64.RED.A0TR RZ, [UR7+0x80], R0 ;  /* 0x00008000ffffc9a7 */ /* 0x0003e20008300407 */
[----:B------:R-:W-:Y:S01]  /*45d0*/  SYNCS.ARRIVE.TRANS64.RED.A1T0 RZ, [UR8], RZ ;  /* 0x000000ffffff79a7 */ /* 0x000fe20008100408 */
[----:B------:R-:W2:Y:S02]  /*45e0*/  SYNCS.PHASECHK.TRANS64.TRYWAIT P2, [UR7+0xa8], R14 ;  /* 0x0000a80eff0075a7 */ /* 0x000ea40008041107 */
[----:B-12---:R-:W-:Y:S05]  /*45f0*/  @!P2 BRA `(.L_x_79) ;  /* 0x000000480008a947 */ /* 0x006fea0003800000 */
.L_x_175:
[----:B------:R-:W-:Y:S01]  /*4600*/  @!P4 R2UR UR8, R2 ;  /* 0x000000000208c2ca */ /* 0x000fe200000e0000 */
[----:B------:R-:W-:Y:S01]  /*4610*/  VOTEU.ALL UP1, P4 ;  /* 0x0000000000ff7886 */ /* 0x000fe20002020000 */
[----:B------:R-:W-:Y:S01]  /*4620*/  @!P4 R2UR UR9, R8 ;  /* 0x000000000809c2ca */ /* 0x000fe200000e0000 */
[----:B-1----:R-:W-:Y:S01]  /*4630*/  @!P4 IMAD.MOV.U32 R0, RZ, RZ, 0x2000 ;  /* 0x00002000ff00c424 */ /* 0x002fe200078e00ff */
[----:B------:R-:W-:Y:S01]  /*4640*/  UMOV UR10, 0x0 ;  /* 0x00000000000a7882 */ /* 0x000fe20000000000 */
[----:B------:R-:W-:Y:S01]  /*4650*/  UMOV UR11, 0x10000000 ;  /* 0x10000000000b7882 */ /* 0x000fe20000000000 */
[----:B------:R-:W-:Y:S02]  /*4660*/  @!UP1 UIADD3 UR26, UPT, UPT, UR34, 0x20, URZ ;  /* 0x00000020221a9890 */ /* 0x000fe4000fffe0ff */
[----:B------:R-:W-:Y:S01]  /*4670*/  @!UP1 UIADD3 UR24, UPT, UPT, UR7, 0x2400, URZ ;  /* 0x0000240007189890 */ /* 0x000fe2000fffe0ff */
[----:B------:R-:W-:Y:S01]  /*4680*/  VOTEU.ALL UP1, P4 ;  /* 0x0000000000ff7886 */ /* 0x000fe20002020000 */
[----:B------:R-:W-:Y:S01]  /*4690*/  UMOV UR27, UR35 ;  /* 0x00000023001b7c82 */ /* 0x000fe20008000000 */
[----:B------:R-:W-:Y:S02]  /*46a0*/  UMOV UR28, UR36 ;  /* 0x00000024001c7c82 */ /* 0x000fe40008000000 */
        /* <DEDUP_REMOVED lines=12> */
.L_x_177:
[----:B------:R-:W2:Y:S01]  /*4770*/  LDC.64 R12, c[0x0][0xb18] ;  /* 0x0002c600ff0c7b82 */ /* 0x000ea20000000a00 */
[----:B------:R-:W-:Y:S01]  /*4780*/  @!P4 R2UR UR8, R2 ;  /* 0x000000000208c2ca */ /* 0x000fe200000e0000 */
[----:B------:R-:W-:Y:S01]  /*4790*/  VOTEU.ALL UP1, P4 ;  /* 0x0000000000ff7886 */ /* 0x000fe20002020000 */
[----:B------:R-:W-:Y:S01]  /*47a0*/  @!P4 R2UR UR9, R8 ;  /* 0x000000000809c2ca */ /* 0x000fe200000e0000 */
[----:B-1----:R-:W-:Y:S01]  /*47b0*/  @!P4 IMAD.MOV.U32 R0, RZ, RZ, 0x2000 ;  /* 0x00002000ff00c424 */ /* 0x002fe200078e00ff */
[----:B------:R-:W-:Y:S03]  /*47c0*/  UMOV UR10, 0x0 ;  /* 0x00000000000a7882 */ /* 0x000fe60000000000 */
[----:B------:R-:W1:Y:S01]  /*47d0*/  @!P1 LDC R2, c[0x0][0xb0c] ;  /* 0x0002c300ff029b82 */ /* 0x000e620000000800 */
[----:B------:R-:W-:Y:S01]  /*47e0*/  @!UP1 UIADD3 UR18, UPT, UPT, UR34, 0x40, URZ ;  /* 0x0000004022129890 */ /* 0x000fe2000fffe0ff */
[----:B------:R-:W-:Y:S01]  /*47f0*/  @P3 SHF.R.U32.HI R27, RZ, 0x10, R21 ;  /* 0x00000010ff1b3819 */ /* 0x000fe20000011615 */
[----:B------:R-:W-:Y:S01]  /*4800*/  @!UP1 UIADD3 UR16, UPT, UPT, UR7, 0x4400, URZ ;  /* 0x0000440007109890 */ /* 0x000fe2000fffe0ff */
[----:B------:R-:W-:Y:S01]  /*4810*/  VIADD R29, R29, 0x1 ;  /* 0x000000011d1d7836 */ /* 0x000fe20000000000 */
[----:B------:R-:W-:Y:S01]  /*4820*/  VOTEU.ALL UP1, P4 ;  /* 0x0000000000ff7886 */ /* 0x000fe20002020000 */
[----:B------:R-:W-:Y:S01]  /*4830*/  UMOV UR11, 0x10000000 ;  /* 0x10000000000b7882 */ /* 0x000fe20000000000 */
[----:B------:R-:W-:Y:S01]  /*4840*/  UMOV UR19, UR35 ;  /* 0x0000002300137c82 */ /* 0x000fe20008000000 */
[----:B------:R-:W-:Y:S01]  /*4850*/  IMAD.U32 R9, RZ, RZ, UR8 ;  /* 0x00000008ff097e24 */ /* 0x000fe2000f8e00ff */
[----:B------:R-:W-:Y:S01]  /*4860*/  UMOV UR20, UR36 ;  /* 0x0000002400147c82 */ /* 0x000fe20008000000 */
[----:B------:R-:W-:Y:S01]  /*4870*/  IMAD.U32 R8, RZ, RZ, UR9 ;  /* 0x00000009ff087e24 */ /* 0x000fe2000f8e00ff */
[----:B------:R-:W-:Y:S02]  /*4880*/  UPRMT UR8, UR37, 0x654, UR17 ;  /* 0x0000065425087896 */ /* 0x000fe40008000011 */
[----:B------:R-:W-:Y:S02]  /*4890*/  @!P4 R2UR UR15, R9 ;  /* 0x00000000090fc2ca */ /* 0x000fe400000e0000 */
[----:B------:R-:W-:Y:S02]  /*48a0*/  @!P4 R2UR UR14, R8 ;  /* 0x00000000080ec2ca */ /* 0x000fe400000e0000 */
[----:B------:R-:W3:Y:S11]  /*48b0*/  LDC.64 R8, c[0x0][0xb10] ;  /* 0x0002c400ff087b82 */ /* 0x000ef60000000a00 */
[----:B------:R1:W-:Y:S01]  /*48c0*/  @!UP1 UTMALDG.3D [UR16], [UR14], desc[UR10] ;  /* 0x00000a100e0095b4 */ /* 0x0003e20008011000 */
[----:B------:R5:W-:Y:S01]  /*48d0*/  @!P4 SYNCS.ARRIVE.TRANS64.RED.A0TR RZ, [UR7+0x90], R0 ;  /* 0x00009000ffffc9a7 */ /* 0x000be20008300407 */
[C---:B---3--:R-:W-:Y:S01]  /*48e0*/  @!P1 IMAD.HI.U32 R8, R11.reuse, R8, RZ ;  /* 0x000000080b089227 */ /* 0x048fe200078e00ff */
[----:B--2---:R-:W-:Y:S02]  /*48f0*/  @!P1 ISETP.NE.AND P0, PT, R12, 0x1, PT ;  /* 0x000000010c00980c */ /* 0x004fe40003f05270 */
[----:B-1----:R-:W-:Y:S01]  /*4900*/  @!P1 ISETP.NE.AND P2, PT, R2, 0x1, PT ;  /* 0x000000010200980c */ /* 0x002fe20003f45270 */
[----:B------:R-:W-:Y:S01]  /*4910*/  SYNCS.ARRIVE.TRANS64.RED.A1T0 RZ, [UR8], RZ ;  /* 0x000000ffffff79a7 */ /* 0x000fe20008100408 */
[C---:B------:R-:W-:Y:S01]  /*4920*/  @!P1 IMAD.HI.U32 R13, R10.reuse, R13, RZ ;  /* 0x0000000d0a0d9227 */ /* 0x040fe200078e00ff */
[----:B------:R-:W-:Y:S04]  /*4930*/  @!P1 SHF.R.U32.HI R8, RZ, R9, R8 ;  /* 0x00000009ff089219 */ /* 0x000fe80000011608 */
[----:B------:R-:W-:Y:S01]  /*4940*/  @!P1 SEL R8, R11, R8, !P2 ;  /* 0x000000080b089207 */ /* 0x000fe20005000000 */
[----:B------:R-:W1:Y:S01]  /*4950*/  SYNCS.PHASECHK.TRANS64.TRYWAIT P5, [UR7+0xb8], R14 ;  /* 0x0000b80eff0075a7 */ /* 0x000e6200080a1107 */
[----:B-----5:R-:W2:Y:S02]  /*4960*/  @!P1 LDC R0, c[0x0][0xb20] ;  /* 0x0002c800ff009b82 */ /* 0x020ea40000000800 */
[----:B--2---:R-:W-:Y:S04]  /*4970*/  @!P1 SHF.R.U32.HI R0, RZ, R0, R13 ;  /* 0x00000000ff009219 */ /* 0x004fe8000001160d */
[----:B------:R-:W-:Y:S05]  /*4980*/  @!P1 SEL R9, R10, R0, !P0 ;  /* 0x000000000a099207 */ /* 0x000fea0004000000 */
[----:B------:R-:W-:Y:S02]  /*4990*/  @!P1 IMAD.IADD R0, R9, 0x1, -R8 ;  /* 0x0000000109009824 */ /* 0x000fe400078e0a08 */
[----:B------:R-:W-:Y:S02]  /*49a0*/  @!P1 IMAD.IADD R8, R8, 0x1, -R9 ;  /* 0x0000000108089824 */ /* 0x000fe400078e0a09 */
[----:B------:R-:W-:Y:S02]  /*49b0*/  @!P1 IMAD R11, R0, R2, R11 ;  /* 0x00000002000b9224 */ /* 0x000fe400078e020b */
[----:B------:R-:W-:Y:S01]  /*49c0*/  @!P1 IMAD R10, R8, R12, R10 ;  /* 0x0000000c080a9224 */ /* 0x000fe200078e020a */
[----:B-1----:R-:W-:Y:S06]  /*49d0*/  @!P5 BRA `(.L_x_81) ;  /* 0x000000440040d947 */ /* 0x002fec0003800000 */
.L_x_179:
[----:B------:R-:W-:Y:S01]  /*49e0*/  @!P4 IADD3 R2, P0, PT, R32, 0x580, RZ ;  /* 0x000005802002c810 */ /* 0x000fe20007f1e0ff */
[----:B------:R-:W-:Y:S01]  /*49f0*/  VOTEU.ALL UP1, P4 ;  /* 0x0000000000ff7886 */ /* 0x000fe20002020000 */
[----:B------:R-:W-:Y:S01]  /*4a00*/  UMOV UR18, 0x0 ;  /* 0x0000000000127882 */ /* 0x000fe20000000000 */
[----:B------:R-:W-:Y:S01]  /*4a10*/  UMOV UR19, 0x10000000 ;  /* 0x1000000000137882 */ /* 0x000fe20000000000 */
[----:B------:R-:W-:Y:S01]  /*4a20*/  @!P4 R2UR UR9, R2 ;  /* 0x000000000209c2ca */ /* 0x000fe200000e0000 */
[----:B-1----:R-:W-:Y:S01]  /*4a30*/  @!P4 IMAD.X R0, RZ, RZ, R33, P0 ;  /* 0x000000ffff00c224 */ /* 0x002fe200000e0621 */
[----:B------:R-:W-:Y:S01]  /*4a40*/  @!UP1 UIADD3 UR10, UPT, UPT, UR34, 0x60, URZ ;  /* 0x00000060220a9890 */ /* 0x000fe2000fffe0ff */
[----:B------:R-:W-:Y:S01]  /*4a50*/  ISETP.NE.AND P0, PT, R29, 0x2, PT ;  /* 0x000000021d00780c */ /* 0x000fe20003f05270 */
[----:B------:R-:W-:Y:S01]  /*4a60*/  UMOV UR11, UR35 ;  /* 0x00000023000b7c82 */ /* 0x000fe20008000000 */
[----:B------:R-:W-:Y:S01]  /*4a70*/  UMOV UR12, UR36 ;  /* 0x00000024000c7c82 */ /* 0x000fe20008000000 */
[----:B------:R-:W-:Y:S01]  /*4a80*/  @!P4 R2UR UR8, R0 ;  /* 0x000000000008c2ca */ /* 0x000fe200000e0000 */
[----:B------:R-:W-:Y:S01]  /*4a90*/  IMAD.IADD R14, R10, 0x1, R62 ;  /* 0x000000010a0e7824 */ /* 0x000fe200078e023e */
[----:B------:R-:W-:Y:S01]  /*4aa0*/  @P3 R2UR UR36, R27 ;  /* 0x000000001b2432ca */ /* 0x000fe200000e0000 */
[----:B------:R-:W-:Y:S01]  /*4ab0*/  IMAD.IADD R15, R11, 0x1, R63 ;  /* 0x000000010b0f7824 */ /* 0x000fe200078e023f */
[----:B------:R-:W-:Y:S02]  /*4ac0*/  SEL R0, RZ, 0x1, P0 ;  /* 0x00000001ff007807 */ /* 0x000fe40000000000 */
[----:B------:R-:W-:Y:S01]  /*4ad0*/  LOP3.LUT R30, R30, 0x1, RZ, 0x3c, !PT ;  /* 0x000000011e1e7812 */ /* 0x000fe200078e3cff */
[----:B------:R-:W-:Y:S01]  /*4ae0*/  IMAD.U32 R8, RZ, RZ, UR9 ;  /* 0x00000009ff087e24 */ /* 0x000fe2000f8e00ff */
[----:B------:R-:W-:Y:S01]  /*4af0*/  @!UP1 UIADD3 UR9, UPT, UPT, UR7, 0x98, URZ ;  /* 0x0000009807099890 */ /* 0x000fe2000fffe0ff */
[----:B------:R-:W-:Y:S02]  /*4b00*/  LOP3.LUT R28, R28, R0, RZ, 0x3c, !PT ;  /* 0x000000001c1c7212 */ /* 0x000fe400078e3cff */
[----:B------:R-:W-:Y:S02]  /*4b10*/  SEL R29, R29, RZ, P0 ;  /* 0x000000ff1d1d7207 */ /* 0x000fe40000000000 */
[----:B------:R-:W-:Y:S01]  /*4b20*/  IMAD.U32 R9, RZ, RZ, UR8 ;  /* 0x00000008ff097e24 */ /* 0x000fe2000f8e00ff */
[----:B------:R-:W-:Y:S01]  /*4b30*/  @!P4 R2UR UR14, R8 ;  /* 0x00000000080ec2ca */ /* 0x000fe200000e0000 */
[----:B------:R-:W-:Y:S01]  /*4b40*/  @!UP1 UIADD3 UR8, UPT, UPT, UR7, 0x6400, URZ ;  /* 0x0000640007089890 */ /* 0x000fe2000fffe0ff */
[----:B------:R-:W-:Y:S02]  /*4b50*/  VOTEU.ALL UP1, P4 ;  /* 0x0000000000ff7886 */ /* 0x000fe40002020000 */
[----:B------:R-:W-:Y:S11]  /*4b60*/  @!P4 R2UR UR15, R9 ;  /* 0x00000000090fc2ca */ /* 0x000ff600000e0000 */
[----:B------:R-:W-:Y:S02]  /*4b70*/  @!UPT UIADD3 URZ, UPT, UPT, URZ, URZ, URZ ;  /* 0x000000fffffff290 */ /* 0x000fe4000fffe0ff */
[----:B------:R2:W-:Y:S01]  /*4b80*/  @!UP1 UTMALDG.3D [UR8], [UR14], desc[UR18] ;  /* 0x000012080e0095b4 */ /* 0x0005e20008011000 */
[----:B------:R2:W-:Y:S01]  /*4b90*/  @!P4 SYNCS.ARRIVE.TRANS64.RED.A0TR RZ, [UR7+0x98], R25 ;  /* 0x00009819ffffc9a7 */ /* 0x0005e20008300407 */
[----:B------:R-:W-:Y:S01]  /*4ba0*/  UPLOP3.LUT UP1, UPT, UPT, UPT, UPT, 0x80, 0x8 ;  /* 0x000000000008789c */ /* 0x000fe20003f2f070 */
[----:B------:R-:W-:Y:S01]  /*4bb0*/  SYNCS.ARRIVE.TRANS64.RED.A1T0 RZ, [UR13], RZ ;  /* 0x000000ffffff79a7 */ /* 0x000fe2000810040d */
[----:B------:R-:W-:Y:S09]  /*4bc0*/  @P3 BRA `(.L_x_82) ;  /* 0xfffffff000a03947 */ /* 0x000ff2000383ffff */
[----:B------:R-:W-:-:S04]  /*4bd0*/  SHF.L.U32 R2, R30, 0x1f, RZ ;  /* 0x0000001f1e027819 */ /* 0x000fc800000006ff */
[----:B------:R-:W1:Y:S02]  /*4be0*/  SYNCS.PHASECHK.TRANS64.TRYWAIT P0, [UR7+0xa0], R2 ;  /* 0x0000a002ff0075a7 */ /* 0x000e640008001107 */
[----:B-1----:R-:W-:Y:S05]  /*4bf0*/  @!P0 BRA `(.L_x_83) ;  /* 0x0000004000d08947 */ /* 0x002fea0003800000 */
.L_x_181:
[----:B------:R-:W3:Y:S02]  /*4c00*/  SYNCS.PHASECHK.TRANS64.TRYWAIT P0, [UR7+0xa8], R2 ;  /* 0x0000a802ff0075a7 */ /* 0x000ee40008001107 */
[----:B---3--:R-:W-:Y:S05]  /*4c10*/  @!P0 BRA `(.L_x_84) ;  /* 0x0000004000e08947 */ /* 0x008fea0003800000 */
.L_x_183:
[----:B------:R-:W3:Y:S02]  /*4c20*/  SYNCS.PHASECHK.TRANS64.TRYWAIT P0, [UR7+0xb0], R2 ;  /* 0x0000b002ff0075a7 */ /* 0x000ee40008001107 */
[----:B---3--:R-:W-:Y:S05]  /*4c30*/  @!P0 BRA `(.L_x_85) ;  /* 0x0000004000f08947 */ /* 0x008fea0003800000 */
.L_x_185:
[----:B-1----:R-:W-:-:S07]  /*4c40*/  MOV R0, UR7 ;  /* 0x0000000700007c02 */ /* 0x002fce0008000f00 */
.L_x_86:
[----:B-1----:R-:W-:-:S04]  /*4c50*/  SHF.L.U32 R2, R30, 0x1f, RZ ;  /* 0x0000001f1e027819 */ /* 0x002fc800000006ff */
[----:B------:R1:W3:Y:S03]  /*4c60*/  SYNCS.PHASECHK.TRANS64.TRYWAIT P0, [R0+URZ+0xb8], R2 ;  /* 0x0000b802000075a7 */ /* 0x0002e600080011ff */
[----:B---3--:R-:W-:Y:S05]  /*4c70*/  @!P0 NANOSLEEP.SYNCS 0x989680 ;  /* 0x009896800000895d */ /* 0x008fea0003900000 */
[----:B------:R-:W3:Y:S02]  /*4c80*/  @!P0 SYNCS.PHASECHK.TRANS64 P0, [R0+URZ+0xb8], R2 ;  /* 0x0000b802000085a7 */ /* 0x000ee400080010ff */
[----:B--23--:R-:W-:Y:S05]  /*4c90*/  @P0 EXIT ;  /* 0x000000000000094d */ /* 0x00cfea0003800000 */
[----:B------:R-:W-:Y:S05]  /*4ca0*/  BRA `(.L_x_86) ;  /* 0xfffffffc00e87947 */ /* 0x000fea000383ffff */
.L_x_71:
[----:B------:R-:W-:-:S06]  /*4cb0*/  UISETP.GE.AND UP1, UPT, UR8, 0x4, UPT ;  /* 0x000000040800788c */ /* 0x000fcc000bf26270 */
[----:B------:R-:W-:-:S13]  /*4cc0*/  PLOP3.LUT P0, PT, PT, PT, UP1, 0x80, 0x8 ;  /* 0x000000000008781c */ /* 0x000fda0003f0f018 */
[----:B------:R-:W-:Y:S05]  /*4cd0*/  @!P0 EXIT ;  /* 0x000000000000894d */ /* 0x000fea0003800000 */
[----:B------:R-:W-:Y:S01]  /*4ce0*/  BAR.SYNC.DEFER_BLOCKING 0x6, 0xa0 ;  /* 0x0182800000007b1d */ /* 0x000fe20000010000 */
[C---:B------:R-:W-:Y:S01]  /*4cf0*/  IMAD.SHL.U32 R4, R77.reuse, 0x20, RZ ;  /* 0x000000204d047824 */ /* 0x040fe200078e00ff */
[C---:B------:R-:W-:Y:S01]  /*4d00*/  R2P PR, R77.reuse, 0x6 ;  /* 0x000000064d007804 */ /* 0x040fe20000000000 */
[C---:B------:R-:W-:Y:S01]  /*4d10*/  IMAD.SHL.U32 R68, R77.reuse, 0x4, RZ ;  /* 0x000000044d447824 */ /* 0x040fe200078e00ff */
[----:B------:R-:W-:Y:S01]  /*4d20*/  CS2R R72, SRZ ;  /* 0x0000000000487805 */ /* 0x000fe2000001ff00 */
[C---:B------:R-:W-:Y:S01]  /*4d30*/  IMAD.U32 R32, R77.reuse, 0x10000, RZ ;  /* 0x000100004d207824 */ /* 0x040fe200078e00ff */
[----:B------:R-:W-:Y:S02]  /*4d40*/  UMOV UR48, 0x400 ;  /* 0x0000040000307882 */ /* 0x000fe40000000000 */
[----:B------:R-:W1:Y:S01]  /*4d50*/  LDC R67, c[0x0][0x370] ;  /* 0x0000dc00ff437b82 */ /* 0x000e620000000800 */
[----:B------:R-:W-:Y:S01]  /*4d60*/  ULEA UR48, UR37, UR48, 0x18 ;  /* 0x0000003025307291 */ /* 0x000fe2000f8ec0ff */
[C---:B------:R-:W-:Y:S01]  /*4d70*/  LOP3.LUT R3, R4.reuse, 0xe0, RZ, 0xc0, !PT ;  /* 0x000000e004037812 */ /* 0x040fe200078ec0ff */
[----:B------:R-:W-:Y:S01]  /*4d80*/  IMAD.SHL.U32 R2, R77, 0x10, RZ ;  /* 0x000000104d027824 */ /* 0x000fe200078e00ff */
[----:B------:R-:W-:Y:S01]  /*4d90*/  LOP3.LUT R4, R4, 0x100, RZ, 0xc0, !PT ;  /* 0x0000010004047812 */ /* 0x000fe200078ec0ff */
[----:B------:R-:W-:Y:S01]  /*4da0*/  UIADD3 UR4, UPT, UPT, UR48, 0x400, URZ ;  /* 0x0000040030047890 */ /* 0x000fe2000fffe0ff */
[----:B------:R-:W-:Y:S01]  /*4db0*/  LOP3.LUT R68, R3, 0x1c, R68, 0xf8, !PT ;  /* 0x0000001c03447812 */ /* 0x000fe200078ef844 */
[----:B------:R-:W-:Y:S01]  /*4dc0*/  IMAD.MOV.U32 R76, RZ, RZ, 0x10 ;  /* 0x00000010ff4c7424 */ /* 0x000fe200078e00ff */
[----:B------:R-:W2:Y:S01]  /*4dd0*/  LDC R28, c[0x0][0xb0c] ;  /* 0x0002c300ff1c7b82 */ /* 0x000ea20000000800 */
[----:B------:R-:W-:Y:S01]  /*4de0*/  SHF.R.U32.HI R3, RZ, 0x2, R77 ;  /* 0x00000002ff037819 */ /* 0x000fe2000001164d */
[----:B------:R-:W-:Y:S01]  /*4df0*/  IMAD.MOV.U32 R75, RZ, RZ, 0x20 ;  /* 0x00000020ff4b7424 */ /* 0x000fe200078e00ff */
[----:B------:R-:W-:Y:S01]  /*4e00*/  LOP3.LUT R32, R32, 0x600000, RZ, 0xc0, !PT ;  /* 0x0060000020207812 */ /* 0x000fe200078ec0ff */
[----:B------:R-:W-:Y:S01]  /*4e10*/  IMAD.MOV.U32 R74, RZ, RZ, 0x1 ;  /* 0x00000001ff4a7424 */ /* 0x000fe200078e00ff */
[----:B------:R-:W-:Y:S01]  /*4e20*/  LOP3.LUT R2, R4, 0x600, R2, 0xf8, !PT ;  /* 0x0000060004027812 */ /* 0x000fe200078ef802 */
[----:B------:R-:W-:Y:S01]  /*4e30*/  IMAD.MOV.U32 R31, RZ, RZ, RZ ;  /* 0x000000ffff1f7224 */ /* 0x000fe200078e00ff */
[----:B------:R-:W-:Y:S01]  /*4e40*/  LOP3.LUT R68, R68, 0x4, R3, 0x78, !PT ;  /* 0x0000000444447812 */ /* 0x000fe200078e7803 */
[----:B------:R-:W4:Y:S01]  /*4e50*/  LDC R65, c[0x0][0xb20] ;  /* 0x0002c800ff417b82 */ /* 0x000f220000000800 */
[----:B------:R-:W3:Y:S01]  /*4e60*/  LDS R0, [UR48+0x180] ;  /* 0x00018030ff007984 */ /* 0x000ee20008000800 */
[----:B------:R-:W-:Y:S01]  /*4e70*/  LOP3.LUT R77, R77, 0x60, RZ, 0xc0, !PT ;  /* 0x000000604d4d7812 */ /* 0x000fe200078ec0ff */
[----:B------:R-:W-:Y:S01]  /*4e80*/  IMAD.MOV.U32 R80, RZ, RZ, RZ ;  /* 0x000000ffff507224 */ /* 0x000fe200078e00ff */
[----:B------:R-:W-:Y:S01]  /*4e90*/  LOP3.LUT R68, R2, R68, RZ, 0xfc, !PT ;  /* 0x0000004402447212 */ /* 0x000fe200078efcff */
[----:B------:R-:W-:Y:S01]  /*4ea0*/  IMAD.U32 R70, RZ, RZ, UR4 ;  /* 0x00000004ff467e24 */ /* 0x000fe2000f8e00ff */
[----:B------:R-:W-:Y:S01]  /*4eb0*/  SEL R76, R76, 0xfffffff0, !P2 ;  /* 0xfffffff04c4c7807 */ /* 0x000fe20005000000 */
[----:B------:R-:W1:Y:S01]  /*4ec0*/  LDCU.64 UR52, c[0x0][0x348] ;  /* 0x00006900ff3477ac */ /* 0x000e620008000a00 */
[----:B------:R-:W1:Y:S01]  /*4ed0*/  LDC R27, c[0x0][0xb30] ;  /* 0x0002cc00ff1b7b82 */ /* 0x000e620000000800 */
[----:B------:R-:W-:Y:S01]  /*4ee0*/  SEL R75, R75, 0xffffffe0, !P1 ;  /* 0xffffffe04b4b7807 */ /* 0x000fe20004800000 */
[----:B------:R-:W1:Y:S01]  /*4ef0*/  LDCU.64 UR38, c[0x0][0x888] ;  /* 0x00011100ff2677ac */ /* 0x000e620008000a00 */
[----:B------:R-:W1:Y:S05]  /*4f00*/  LDCU.64 UR44, c[0x0][0x890] ;  /* 0x00011200ff2c77ac */ /* 0x000e6a0008000a00 */
[----:B------:R-:W1:Y:S01]  /*4f10*/  LDC.64 R60, c[0x0][0xb10] ;  /* 0x0002c400ff3c7b82 */ /* 0x000e620000000a00 */
[----:B------:R-:W-:Y:S01]  /*4f20*/  UMOV UR49, URZ ;  /* 0x000000ff00317c82 */ /* 0x000fe20008000000 */
[----:B------:R-:W-:-:S06]  /*4f30*/  UMOV UR51, URZ ;  /* 0x000000ff00337c82 */ /* 0x000fcc0008000000 */
[----:B------:R-:W1:Y:S08]  /*4f40*/  LDC.64 R24, c[0x0][0xb18] ;  /* 0x0002c600ff187b82 */ /* 0x000e700000000a00 */
[----:B------:R-:W1:Y:S08]  /*4f50*/  LDC.64 R22, c[0x0][0xb28] ;  /* 0x0002ca00ff167b82 */ /* 0x000e700000000a00 */
[----:B------:R-:W1:Y:S01]  /*4f60*/  LDC.64 R58, c[0x0][0x8b0] ;  /* 0x00022c00ff3a7b82 */ /* 0x000e620000000a00 */
[----:B---3--:R-:W-:-:S07]  /*4f70*/  IMAD.IADD R32, R0, 0x1, R32 ;  /* 0x0000000100207824 */ /* 0x008fce00078e0220 */
[----:B------:R-:W3:Y:S08]  /*4f80*/  LDC.64 R56, c[0x0][0x8a8] ;  /* 0x00022a00ff387b82 */ /* 0x000ef00000000a00 */
[----:B--2-4-:R-:W1:Y:S02]  /*4f90*/  LDC R66, c[0x0][0x374] ;  /* 0x0000dd00ff427b82 */ /* 0x014e640000000800 */
.L_x_130:
[----:B------:R-:W-:Y:S02]  /*4fa0*/  LEA R0, R80, UR48, 0x3 ;  /* 0x0000003050007c11 */ /* 0x000fe4000f8e18ff */
[----:B------:R-:W-:Y:S02]  /*4fb0*/  SHF.L.U32 R2, R72, 0x1f, RZ ;  /* 0x0000001f48027819 */ /* 0x000fe400000006ff */
[----:B------:R-:W-:Y:S02]  /*4fc0*/  LEA R16, R80, UR48, 0x4 ;  /* 0x0000003050107c11 */ /* 0x000fe4000f8e20ff */
[----:B------:R-:W2:Y:S02]  /*4fd0*/  SYNCS.PHASECHK.TRANS64.TRYWAIT P0, [R0+URZ+0xd0], R2 ;  /* 0x0000d002000075a7 */ /* 0x000ea400080011ff */
[----:B--2---:R-:W-:Y:S05]  /*4fe0*/  @!P0 BRA `(.L_x_87) ;  /* 0x00000040001c8947 */ /* 0x004fea0003800000 */
.L_x_186:
[----:B------:R-:W4:Y:S01]  /*4ff0*/  LDC.64 R10, c[0x0][0xb10] ;  /* 0x0002c400ff0a7b82 */ /* 0x000f220000000a00 */
[----:B------:R-:W3:Y:S01]  /*5000*/  LDS.128 R16, [R16+0x160] ;  /* 0x0001600010107984 */ /* 0x000ee20000000c00 */
[----:B-1----:R-:W-:Y:S01]  /*5010*/  ISETP.NE.AND P1, PT, R27, 0x1, PT ;  /* 0x000000011b00780c */ /* 0x002fe20003f25270 */
[----:B--2---:R-:W-:Y:S01]  /*5020*/  VIADD R0, R0, 0xe0 ;  /* 0x000000e000007836 */ /* 0x004fe20000000000 */
[----:B------:R-:W-:Y:S04]  /*5030*/  ISETP.GE.AND P0, PT, R26, 0x1, PT ;  /* 0x000000011a00780c */ /* 0x000fe80003f06270 */
[----:B------:R-:W1:Y:S01]  /*5040*/  LDC.64 R8, c[0x0][0xb18] ;  /* 0x0002c600ff087b82 */ /* 0x000e620000000a00 */
[----:B------:R-:W-:Y:S01]  /*5050*/  PRMT R0, RZ, 0x654, R0 ;  /* 0x00000654ff007816 */ /* 0x000fe20000000000 */
[----:B------:R-:W-:Y:S01]  /*5060*/  @!PT LDS RZ, [RZ] ;  /* 0x00000000fffff984 */ /* 0x000fe20000000800 */
[----:B------:R-:W-:Y:S01]  /*5070*/  @!PT LDS RZ, [RZ] ;  /* 0x00000000fffff984 */ /* 0x000fe20000000800 */
[----:B------:R-:W-:Y:S01]  /*5080*/  @!PT LDS RZ, [RZ] ;  /* 0x00000000fffff984 */ /* 0x000fe20000000800 */
[----:B------:R-:W-:Y:S01]  /*5090*/  @!PT LDS RZ, [RZ] ;  /* 0x00000000fffff984 */ /* 0x000fe20000000800 */
[----:B------:R2:W-:Y:S06]  /*50a0*/  MEMBAR.ALL.CTA ;  /* 0x0000000000007992 */ /* 0x0005ec0000008000 */
[----:B--2---:R-:W2:Y:S01]  /*50b0*/  FENCE.VIEW.ASYNC.S ;  /* 0x00000000000073c6 */ /* 0x004ea20000000000 */
[----:B------:R-:W1:Y:S08]  /*50c0*/  @!P1 LDC R12, c[0x0][0xb20] ;  /* 0x0002c800ff0c9b82 */ /* 0x000e700000000800 */
[----:B------:R-:W1:Y:S01]  /*50d0*/  @!P1 LDC R7, c[0x0][0xb0c] ;  /* 0x0002c300ff079b82 */ /* 0x000e620000000800 */
[----:B--2---:R2:W-:Y:S01]  /*50e0*/  SYNCS.ARRIVE.TRANS64.RED.A1T0 RZ, [R0+URZ], RZ ;  /* 0x000000ff00ff79a7 */ /* 0x0045e200081004ff */
[----:B---3--:R-:W-:Y:S04]  /*50f0*/  LOP3.LUT P4, RZ, R18, 0x1, RZ, 0xc0, !PT ;  /* 0x0000000112ff7812 */ /* 0x008fe8000788c0ff */
[----:B------:R-:W-:Y:S09]  /*5100*/  P2R R78, PR, RZ, 0x10 ;  /* 0x00000010ff4e7803 */ /* 0x000ff20000000000 */
[----:B------:R-:W-:Y:S02]  /*5110*/  @P4 MOV R30, R16 ;  /* 0x00000010001e4202 */ /* 0x000fe40000000f00 */
[----:B------:R-:W-:Y:S01]  /*5120*/  @P4 LOP3.LUT R29, R17, 0xffff, RZ, 0xc0, !PT ;  /* 0x0000ffff111d4812 */ /* 0x000fe200078ec0ff */
[----:B--2-4-:R-:W-:Y:S06]  /*5130*/  @!P0 BRA `(.L_x_88) ;  /* 0x0000000000a48947 */ /* 0x014fec0003800000 */
[----:B------:R-:W-:Y:S01]  /*5140*/  IMAD.HI.U32 R0, R66, R25, RZ ;  /* 0x0000001942007227 */ /* 0x000fe200078e00ff */
[----:B------:R-:W-:Y:S02]  /*5150*/  ISETP.NE.AND P0, PT, R24, 0x1, PT ;  /* 0x000000011800780c */ /* 0x000fe40003f05270 */
[----:B------:R-:W-:Y:S01]  /*5160*/  ISETP.NE.AND P2, PT, R26, 0x1, PT ;  /* 0x000000011a00780c */ /* 0x000fe20003f45270 */
[----:B------:R-:W-:Y:S01]  /*5170*/  IMAD.HI.U32 R4, R67, R60, RZ ;  /* 0x0000003c43047227 */ /* 0x000fe200078e00ff */
[----:B------:R-:W-:Y:S02]  /*5180*/  SHF.R.U32.HI R0, RZ, R65, R0 ;  /* 0x00000041ff007219 */ /* 0x000fe40000011600 */
[----:B------:R-:W-:Y:S01]  /*5190*/  ISETP.NE.AND P3, PT, R28, 0x1, PT ;  /* 0x000000011c00780c */ /* 0x000fe20003f65270 */
[----:B------:R-:W-:Y:S01]  /*51a0*/  IMAD.HI.U32 R6, R29, R25, RZ ;  /* 0x000000191d067227 */ /* 0x000fe200078e00ff */
[-C--:B------:R-:W-:Y:S02]  /*51b0*/  SHF.R.U32.HI R4, RZ, R61.reuse, R4 ;  /* 0x0000003dff047219 */ /* 0x080fe40000011604 */
[----:B------:R-:W-:Y:S01]  /*51c0*/  SEL R0, R66, R0, !P0 ;  /* 0x0000000042007207 */ /* 0x000fe20004000000 */
[----:B------:R-:W-:Y:S01]  /*51d0*/  IMAD.HI.U32 R5, R30, R60, RZ ;  /* 0x0000003c1e057227 */ /* 0x000fe200078e00ff */
[----:B------:R-:W-:Y:S03]  /*51e0*/  SEL R4, R67, R4, !P3 ;  /* 0x0000000443047207 */ /* 0x000fe60005800000 */
[-C--:B------:R-:W-:Y:S01]  /*51f0*/  IMAD.HI.U32 R3, R0, R22.reuse, RZ ;  /* 0x0000001600037227 */ /* 0x080fe200078e00ff */
[----:B------:R-:W-:Y:S03]  /*5200*/  SHF.R.U32.HI R5, RZ, R61, R5 ;  /* 0x0000003dff057219 */ /* 0x000fe60000011605 */
[----:B------:R-:W-:Y:S01]  /*5210*/  IMAD.HI.U32 R2, R4, R22, RZ ;  /* 0x0000001604027227 */ /* 0x000fe200078e00ff */
[----:B------:R-:W-:Y:S02]  /*5220*/  @P2 SHF.R.U32.HI R0, RZ, R23, R3 ;  /* 0x00000017ff002219 */ /* 0x000fe40000011603 */
[----:B------:R-:W-:Y:S02]  /*5230*/  SHF.R.U32.HI R3, RZ, R65, R6 ;  /* 0x00000041ff037219 */ /* 0x000fe40000011606 */
[----:B------:R-:W-:Y:S01]  /*5240*/  @P2 SHF.R.U32.HI R4, RZ, R23, R2 ;  /* 0x00000017ff042219 */ /* 0x000fe20000011602 */
[----:B------:R-:W-:Y:S01]  /*5250*/  IMAD R0, R26, R0, RZ ;  /* 0x000000001a007224 */ /* 0x000fe200078e02ff */
[----:B------:R-:W-:Y:S02]  /*5260*/  SEL R3, R29, R3, !P0 ;  /* 0x000000031d037207 */ /* 0x000fe40004000000 */
[----:B------:R-:W-:Y:S01]  /*5270*/  SEL R2, R30, R5, !P3 ;  /* 0x000000051e027207 */ /* 0x000fe20005800000 */
[----:B------:R-:W-:Y:S01]  /*5280*/  IMAD R5, R26, R4, RZ ;  /* 0x000000041a057224 */ /* 0x000fe200078e02ff */
[C---:B------:R-:W-:Y:S01]  /*5290*/  ISETP.GE.AND P0, PT, R3.reuse, R0, PT ;  /* 0x000000000300720c */ /* 0x040fe20003f06270 */
[C---:B------:R-:W-:Y:S03]  /*52a0*/  IMAD.HI.U32 R0, R3.reuse, R22, RZ ;  /* 0x0000001603007227 */ /* 0x040fe600078e00ff */
[C---:B------:R-:W-:Y:S02]  /*52b0*/  ISETP.GE.OR P0, PT, R2.reuse, R5, P0 ;  /* 0x000000050200720c */ /* 0x040fe40000706670 */
[----:B------:R-:W-:Y:S04]  /*52c0*/  SHF.R.U32.HI R0, RZ, R23, R0 ;  /* 0x00000017ff007219 */ /* 0x000fe80000011600 */
[C---:B------:R-:W-:Y:S05]  /*52d0*/  SEL R6, R3.reuse, R0, !P2 ;  /* 0x0000000003067207 */ /* 0x040fea0005000000 */
        /* <DEDUP_REMOVED lines=14> */
[----:B------:R-:W-:Y:S07]  /*53c0*/  IMAD R29, R3, R24, R29 ;  /* 0x00000018031d7224 */ /* 0x000fee00078e021d */
.L_x_88:
[----:B-1----:R-:W-:Y:S01]  /*53d0*/  @!P1 ISETP.NE.AND P0, PT, R8, 0x1, PT ;  /* 0x000000010800980c */ /* 0x002fe20003f05270 */
[----:B------:R-:W-:Y:S01]  /*53e0*/  @!P1 IMAD.HI.U32 R2, R29, R9, RZ ;  /* 0x000000091d029227 */ /* 0x000fe200078e00ff */
[----:B------:R-:W-:Y:S01]  /*53f0*/  R2UR UR42, R15 ;  /* 0x000000000f2a72ca */ /* 0x000fe200000e0000 */
[----:B------:R-:W-:Y:S01]  /*5400*/  BSSY.RECONVERGENT B6, `(.L_x_89) ;  /* 0x0000031000067945 */ /* 0x000fe20003800200 */
[----:B------:R-:W-:Y:S01]  /*5410*/  R2UR UR41, R14 ;  /* 0x000000000e2972ca */ /* 0x000fe200000e0000 */
[----:B------:R-:W-:Y:S01]  /*5420*/  @!P1 IMAD.HI.U32 R0, R30, R10, RZ ;  /* 0x0000000a1e009227 */ /* 0x000fe200078e00ff */
[----:B------:R-:W-:Y:S02]  /*5430*/  @!P1 SHF.R.U32.HI R2, RZ, R12, R2 ;  /* 0x0000000cff029219 */ /* 0x000fe40000011602 */
[----:B------:R-:W-:Y:S01]  /*5440*/  @!P1 ISETP.NE.AND P2, PT, R7, 0x1, PT ;  /* 0x000000010700980c */ /* 0x000fe20003f45270 */
[----:B------:R-:W-:Y:S01]  /*5450*/  VIADD R80, R80, 0x1 ;  /* 0x0000000150507836 */ /* 0x000fe20000000000 */
[----:B------:R-:W-:Y:S02]  /*5460*/  @!P1 SEL R2, R29, R2, !P0 ;  /* 0x000000021d029207 */ /* 0x000fe40004000000 */
[----:B------:R-:W-:Y:S02]  /*5470*/  @!P1 SHF.R.U32.HI R0, RZ, R11, R0 ;  /* 0x0000000bff009219 */ /* 0x000fe40000011600 */
[----:B------:R-:W-:Y:S01]  /*5480*/  LOP3.LUT P0, RZ, R70, 0x3f0, RZ, 0xc0, !PT ;  /* 0x000003f046ff7812 */ /* 0x000fe2000780c0ff */
[----:B------:R-:W-:Y:S01]  /*5490*/  USHF.L.U32 UR42, UR42, 0x6, URZ ;  /* 0x000000062a2a7899 */ /* 0x000fe200080006ff */
[----:B------:R-:W-:Y:S01]  /*54a0*/  @!P1 SEL R3, R30, R0, !P2 ;  /* 0x000000001e039207 */ /* 0x000fe20005000000 */
[----:B------:R-:W-:Y:S01]  /*54b0*/  USHF.L.U32 UR41, UR41, 0x7, URZ ;  /* 0x0000000729297899 */ /* 0x000fe200080006ff */
[----:B------:R-:W-:Y:S03]  /*54c0*/  @P4 SHF.R.U32.HI R71, RZ, 0x10, R17 ;  /* 0x00000010ff474819 */ /* 0x000fe60000011611 */
[----:B------:R-:W-:Y:S02]  /*54d0*/  @!P1 IMAD.IADD R0, R2, 0x1, -R3 ;  /* 0x0000000102009824 */ /* 0x000fe400078e0a03 */
[----:B------:R-:W-:Y:S02]  /*54e0*/  @!P1 IMAD.IADD R2, R3, 0x1, -R2 ;  /* 0x0000000103029824 */ /* 0x000fe400078e0a02 */
[----:B------:R-:W-:Y:S02]  /*54f0*/  @!P1 IMAD R30, R0, R7, R30 ;  /* 0x00000007001e9224 */ /* 0x000fe400078e021e */
[----:B------:R-:W-:Y:S01]  /*5500*/  @!P1 IMAD R29, R2, R8, R29 ;  /* 0x00000008021d9224 */ /* 0x000fe200078e021d */
[----:B------:R-:W-:Y:S06]  /*5510*/  @!P0 BRA `(.L_x_90) ;  /* 0x00000000007c8947 */ /* 0x000fec0003800000 */
[----:B------:R-:W1:Y:S01]  /*5520*/  LDCU.64 UR8, c[0x4][0x80] ;  /* 0x01001000ff0877ac */ /* 0x000e620008000a00 */
[----:B------:R-:W-:Y:S01]  /*5530*/  MOV R2, 0x0 ;  /* 0x0000000000027802 */ /* 0x000fe20000000f00 */
[----:B------:R-:W-:Y:S02]  /*5540*/  HFMA2 R12, -RZ, RZ, 0, 5.9604644775390625e-08 ;  /* 0x00000001ff0c7431 */ /* 0x000fe400000001ff */
[----:B------:R-:W-:Y:S01]  /*5550*/  IMAD.MOV.U32 R8, RZ, RZ, 0x70 ;  /* 0x00000070ff087424 */ /* 0x000fe200078e00ff */
[----:B------:R2:W3:Y:S01]  /*5560*/  LDC.64 R14, c[0x4][R2] ;  /* 0x01000000020e7b82 */ /* 0x0004e20000000a00 */
[----:B------:R-:W4:Y:S01]  /*5570*/  LDCU.64 UR6, c[0x4][0x88] ;  /* 0x01001100ff0677ac */ /* 0x000f220008000a00 */
[----:B------:R-:W-:Y:S01]  /*5580*/  IMAD.MOV.U32 R13, RZ, RZ, RZ ;  /* 0x000000ffff0d7224 */ /* 0x000fe200078e00ff */
[----:B------:R-:W2:Y:S01]  /*5590*/  LDCU.64 UR4, c[0x4][0x8] ;  /* 0x01000100ff0477ac */ /* 0x000ea20008000a00 */
[----:B-1----:R-:W-:Y:S01]  /*55a0*/  MOV R5, UR9 ;  /* 0x0000000900057c02 */ /* 0x002fe20008000f00 */
[----:B------:R-:W-:Y:S01]  /*55b0*/  IMAD.U32 R4, RZ, RZ, UR8 ;  /* 0x00000008ff047e24 */ /* 0x000fe2000f8e00ff */
[----:B----4-:R-:W-:Y:S01]  /*55c0*/  MOV R7, UR7 ;  /* 0x0000000700077c02 */ /* 0x010fe20008000f00 */
[----:B------:R-:W-:Y:S01]  /*55d0*/  IMAD.U32 R6, RZ, RZ, UR6 ;  /* 0x00000006ff067e24 */ /* 0x000fe2000f8e00ff */
[----:B--2---:R-:W-:Y:S01]  /*55e0*/  MOV R11, UR5 ;  /* 0x00000005000b7c02 */ /* 0x004fe20008000f00 */
[----:B------:R-:W-:Y:S02]  /*55f0*/  IMAD.U32 R10, RZ, RZ, UR4 ;  /* 0x00000004ff0a7e24 */ /* 0x000fe4000f8e00ff */
[----:B------:R-:W-:Y:S07]  /*5600*/  LEPC R20, `(.L_x_91) ;  /* 0x000000001014794e */ /* 0x000fee0000000000 */
[----:B---3-5:R-:W-:Y:S05]  /*5610*/  CALL.ABS.NOINC R14 ;  /* 0x000000000e007343 */ /* 0x028fea0003c00000 */
.L_x_91:
[----:B------:R-:W1:Y:S01]  /*5620*/  LDCU.64 UR8, c[0x4][0x80] ;  /* 0x01001000ff0877ac */ /* 0x000e620008000a00 */
[----:B------:R-:W2:Y:S01]  /*5630*/  LDC.64 R2, c[0x4][R2] ;  /* 0x0100000002027b82 */ /* 0x000ea20000000a00 */
[----:B------:R-:W-:Y:S02]  /*5640*/  HFMA2 R12, -RZ, RZ, 0, 5.9604644775390625e-08 ;  /* 0x00000001ff0c7431 */ /* 0x000fe400000001ff */
[----:B------:R-:W-:Y:S02]  /*5650*/  IMAD.MOV.U32 R8, RZ, RZ, 0x70 ;  /* 0x00000070ff087424 */ /* 0x000fe400078e00ff */
[----:B------:R-:W-:Y:S01]  /*5660*/  IMAD.MOV.U32 R13, RZ, RZ, RZ ;  /* 0x000000ffff0d7224 */ /* 0x000fe200078e00ff */
[----:B------:R-:W3:Y:S01]  /*5670*/  LDCU.64 UR6, c[0x4][0x88] ;  /* 0x01001100ff0677ac */ /* 0x000ee20008000a00 */
[----:B------:R-:W4:Y:S01]  /*5680*/  LDCU.64 UR4, c[0x4][0x8] ;  /* 0x01000100ff0477ac */ /* 0x000f220008000a00 */
[----:B-1----:R-:W-:Y:S02]  /*5690*/  MOV R4, UR8 ;  /* 0x0000000800047c02 */ /* 0x002fe40008000f00 */
[----:B------:R-:W-:Y:S02]  /*56a0*/  MOV R5, UR9 ;  /* 0x0000000900057c02 */ /* 0x000fe40008000f00 */
[----:B---3--:R-:W-:Y:S01]  /*56b0*/  MOV R7, UR7 ;  /* 0x0000000700077c02 */ /* 0x008fe20008000f00 */
[----:B------:R-:W-:Y:S01]  /*56c0*/  IMAD.U32 R6, RZ, RZ, UR6 ;  /* 0x00000006ff067e24 */ /* 0x000fe2000f8e00ff */
[----:B----4-:R-:W-:Y:S01]  /*56d0*/  MOV R11, UR5 ;  /* 0x00000005000b7c02 */ /* 0x010fe20008000f00 */
[----:B------:R-:W-:Y:S02]  /*56e0*/  IMAD.U32 R10, RZ, RZ, UR4 ;  /* 0x00000004ff0a7e24 */ /* 0x000fe4000f8e00ff */
[----:B------:R-:W-:Y:S07]  /*56f0*/  LEPC R20, `(.L_x_90) ;  /* 0x000000001014794e */ /* 0x000fee0000000000 */
[----:B--2---:R-:W-:Y:S05]  /*5700*/  CALL.ABS.NOINC R2 ;  /* 0x0000000002007343 */ /* 0x004fea0003c00000 */
.L_x_90:
[----:B------:R-:W-:Y:S05]  /*5710*/  BSYNC.RECONVERGENT B6 ;  /* 0x0000000000067941 */ /* 0x000fea0003800200 */
.L_x_89:
[----:B------:R-:W-:Y:S01]  /*5720*/  ISETP.NE.U32.AND P4, PT, R58, RZ, PT ;  /* 0x000000ff3a00720c */ /* 0x000fe20003f85070 */
[----:B------:R-:W-:Y:S01]  /*5730*/  UISETP.NE.AND UP2, UPT, UR50, URZ, UPT ;  /* 0x000000ff3200728c */ /* 0x000fe2000bf45270 */
[----:B------:R-:W-:Y:S01]  /*5740*/  ISETP.NE.U32.AND P2, PT, RZ, UR38, PT ;  /* 0x00000026ff007c0c */ /* 0x000fe2000bf45070 */
[----:B------:R-:W-:Y:S01]  /*5750*/  UISETP.NE.U32.AND UP1, UPT, UR44, URZ, UPT ;  /* 0x000000ff2c00728c */ /* 0x000fe2000bf25070 */
[----:B------:R-:W-:Y:S01]  /*5760*/  ISETP.NE.AND.EX P4, PT, R59, RZ, PT, P4 ;  /* 0x000000ff3b00720c */ /* 0x000fe20003f85340 */
[----:B------:R-:W-:Y:S01]  /*5770*/  UPLOP3.LUT UP0, UPT, UPT, UPT, UPT, 0x40, 0x4 ;  /* 0x000000000004789c */ /* 0x000fe20003f0e870 */
[----:B------:R-:W-:Y:S01]  /*5780*/  ISETP.NE.AND.EX P2, PT, RZ, UR39, PT, P2 ;  /* 0x00000027ff007c0c */ /* 0x000fe2000bf45320 */
[----:B------:R-:W-:Y:S01]  /*5790*/  UISETP.NE.AND.EX UP1, UPT, UR45, URZ, UPT, UP1 ;  /* 0x000000ff2d00728c */ /* 0x000fe2000bf25310 */
[----:B------:R-:W-:Y:S04]  /*57a0*/  PLOP3.LUT P1, PT, PT, PT, UP2, 0x80, 0x8 ;  /* 0x000000000008781c */ /* 0x000fe80003f2f028 */
[----:B------:R-:W-:Y:S06]  /*57b0*/  @UP2 UPLOP3.LUT UP0, UPT, UPT, UPT, UP1, 0x80, 0x8 ;  /* 0x000000000008289c */ /* 0x000fec0003f0f010 */
[----:B------:R-:W-:Y:S01]  /*57c0*/  PLOP3.LUT P0, PT, PT, PT, UP0, 0x80, 0x8 ;  /* 0x000000000008781c */ /* 0x000fe20003f0f008 */
[----:B------:R-:W-:Y:S01]  /*57d0*/  @!UPT UIADD3 URZ, UPT, UPT, URZ, URZ, URZ ;  /* 0x000000fffffff290 */ /* 0x000fe2000fffe0ff */
[----:B------:R-:W-:Y:S11]  /*57e0*/  BRA.U !UP1, `(.L_x_92) ;  /* 0x0000000109387547 */ /* 0x000ff6000b800000 */
[----:B------:R-:W-:Y:S01]  /*57f0*/  UISETP.NE.U32.AND UP0, UPT, UR38, URZ, UPT ;  /* 0x000000ff2600728c */ /* 0x000fe2000bf05070 */
[----:B------:R-:W-:Y:S02]  /*5800*/  HFMA2 R0, -RZ, RZ, 0, 5.9604644775390625e-08 ;  /* 0x00000001ff007431 */ /* 0x000fe400000001ff */
[----:B------:R-:W-:Y:S01]  /*5810*/  IMAD.MOV.U32 R64, RZ, RZ, 0x1 ;  /* 0x00000001ff407424 */ /* 0x000fe200078e00ff */
[----:B------:R-:W-:Y:S06]  /*5820*/  UISETP.NE.AND.EX UP0, UPT, UR39, URZ, UPT, UP0 ;  /* 0x000000ff2700728c */ /* 0x000fec000bf05300 */
[----:B------:R-:W-:Y:S05]  /*5830*/  PLOP3.LUT P3, PT, PT, PT, UP0, 0x80, 0x8 ;  /* 0x000000000008781c */ /* 0x000fea0003f6f008 */
[----:B------:R-:W1:Y:S01]  /*5840*/  @UP0 LDCU.64 UR6, c[0x0][0x888] ;  /* 0x00011100ff0607ac */ /* 0x000e620008000a00 */
[----:B------:R-:W-:Y:S07]  /*5850*/  @UP0 UIMAD UR4, UR36, UR44, URZ ;  /* 0x0000002c240402a4 */ /* 0x000fee000f8e02ff */
[----:B------:R-:W-:Y:S01]  /*5860*/  @!P3 PRMT R64, R0, 0x7610, R64 ;  /* 0x000076100040b816 */ /* 0x000fe20000000040 */
[----:B-1----:R-:W-:Y:S03]  /*5870*/  @UP0 UIMAD.WIDE UR6, UR4, 0x4, UR6 ;  /* 0x00000004040608a5 */ /* 0x002fe6000f8e0206 */
[----:B------:R-:W1:Y:S03]  /*5880*/  @!UP0 LDCU UR4, c[0x0][0x880] ;  /* 0x00011000ff0487ac */ /* 0x000e660008000800 */
[----:B------:R-:W-:Y:S01]  /*5890*/  IMAD.U32 R2, RZ, RZ, UR6 ;  /* 0x00000006ff027e24 */ /* 0x000fe2000f8e00ff */
[----:B------:R-:W-:Y:S05]  /*58a0*/  MOV R3, UR7 ;  /* 0x0000000700037c02 */ /* 0x000fea0008000f00 */
[----:B-----5:R2:W5:Y:S02]  /*58b0*/  @P3 LDG.E R35, desc[UR46][R2.64] ;  /* 0x0000002e02233981 */ /* 0x020564000c1e1900 */
[----:B-12---:R-:W-:Y:S02]  /*58c0*/  @!P3 IMAD.U32 R35, RZ, RZ, UR4 ;  /* 0x00000004ff23be24 */ /* 0x006fe4000f8e00ff */
.L_x_92:
[----:B------:R-:W-:Y:S05]  /*58d0*/  @!P4 BRA `(.L_x_93) ;  /* 0x000000000020c947 */ /* 0x000fea0003800000 */
[----:B------:R-:W-:Y:S04]  /*58e0*/  ISETP.NE.U32.AND P3, PT, R56, RZ, PT ;  /* 0x000000ff3800720c */ /* 0x000fe80003f65070 */
[----:B------:R-:W-:Y:S11]  /*58f0*/  ISETP.NE.AND.EX P3, PT, R57, RZ, PT, P3 ;  /* 0x000000ff3900720c */ /* 0x000ff60003f65330 */
[----:B------:R-:W-:Y:S02]  /*5900*/  @!UPT UIADD3 URZ, UPT, UPT, URZ, URZ, URZ ;  /* 0x000000fffffff290 */ /* 0x000fe4000fffe0ff */
[----:B------:R-:W1:Y:S01]  /*5910*/  @P3 LDC.64 R2, c[0x0][0x8a8] ;  /* 0x00022a00ff023b82 */ /* 0x000e620000000a00 */
[----:B------:R-:W-:Y:S04]  /*5920*/  @P3 IMAD R0, R58, UR36, RZ ;  /* 0x000000243a003c24 */ /* 0x000fe8000f8e02ff */
[----:B-1----:R-:W-:Y:S05]  /*5930*/  @P3 IMAD.WIDE R2, R0, 0x4, R2 ;  /* 0x0000000400023825 */ /* 0x002fea00078e0202 */
[----:B-----5:R1:W5:Y:S02]  /*5940*/  @P3 LDG.E R33, desc[UR46][R2.64] ;  /* 0x0000002e02213981 */ /* 0x020364000c1e1900 */
[----:B-1----:R-:W2:Y:S02]  /*5950*/  @!P3 LDC R33, c[0x0][0x8a0] ;  /* 0x00022800ff21bb82 */ /* 0x002ea40000000800 */
.L_x_93:
[----:B-----5:R-:W-:Y:S01]  /*5960*/  FSETP.NEU.AND P3, PT, R35, RZ, PT ;  /* 0x000000ff2300720b */ /* 0x020fe20003f6d000 */
[----:B------:R-:W-:Y:S01]  /*5970*/  IMAD.SHL.U32 R88, R68, 0x4, RZ ;  /* 0x0000000444587824 */ /* 0x000fe200078e00ff */
[----:B------:R-:W-:Y:S01]  /*5980*/  SEL R4, RZ, 0xffffffff, P2 ;  /* 0xffffffffff047807 */ /* 0x000fe20001000000 */
[----:B------:R-:W-:Y:S01]  /*5990*/  BSSY B1, `(.L_x_94) ;  /* 0x0000043000017945 */ /* 0x000fe20003800000 */
[----:B------:R-:W-:Y:S01]  /*59a0*/  @P1 LOP3.LUT P2, RZ, R64, 0xff, RZ, 0xc0, !PT ;  /* 0x000000ff40ff1812 */ /* 0x000fe2000784c0ff */
[----:B------:R-:W-:Y:S01]  /*59b0*/  VIADD R83, R88, UR48 ;  /* 0x0000003058537c36 */ /* 0x000fe20008000000 */
[----:B------:R-:W-:Y:S01]  /*59c0*/  @P1 SEL R0, RZ, 0xffffffff, P3 ;  /* 0xffffffffff001807 */ /* 0x000fe20001800000 */
[----:B------:R-:W-:Y:S01]  /*59d0*/  IMAD.MOV.U32 R89, RZ, RZ, 0x1 ;  /* 0x00000001ff597424 */ /* 0x000fe200078e00ff */
[----:B------:R-:W-:Y:S01]  /*59e0*/  LOP3.LUT R74, R74, 0x1, RZ, 0x3c, !PT ;  /* 0x000000014a4a7812 */ /* 0x000fe200078e3cff */
[----:B------:R-:W-:Y:S01]  /*59f0*/  IMAD.MOV.U32 R87, RZ, RZ, RZ ;  /* 0x000000ffff577224 */ /* 0x000fe200078e00ff */
[----:B------:R-:W-:Y:S02]  /*5a00*/  @P0 SEL R0, R4, R0, !P2 ;  /* 0x0000000004000207 */ /* 0x000fe40005000000 */
[----:B------:R-:W-:Y:S02]  /*5a10*/  CS2R R46, SRZ ;  /* 0x00000000002e7805 */ /* 0x000fe4000001ff00 */
[----:B------:R-:W-:Y:S02]  /*5a20*/  LEA R84, R31, UR48, 0x3 ;  /* 0x000000301f547c11 */ /* 0x000fe4000f8e18ff */
[----:B------:R-:W-:Y:S02]  /*5a30*/  CS2R R44, SRZ ;  /* 0x00000000002c7805 */ /* 0x000fe4000001ff00 */
[----:B------:R-:W-:Y:S02]  /*5a40*/  @P1 LOP3.LUT R0, R0, 0x1, RZ, 0xc0, !PT ;  /* 0x0000000100001812 */ /* 0x000fe400078ec0ff */
[----:B------:R-:W-:Y:S02]  /*5a50*/  CS2R R42, SRZ ;  /* 0x00000000002a7805 */ /* 0x000fe4000001ff00 */
[----:B------:R-:W-:Y:S02]  /*5a60*/  SHF.L.U32 R2, R73, 0x1f, RZ ;  /* 0x0000001f49027819 */ /* 0x000fe400000006ff */
[----:B------:R-:W-:Y:S02]  /*5a70*/  CS2R R40, SRZ ;  /* 0x0000000000287805 */ /* 0x000fe4000001ff00 */
[----:B------:R-:W-:Y:S02]  /*5a80*/  ISETP.NE.U32.OR P6, PT, R0, 0x1, !P1 ;  /* 0x000000010000780c */ /* 0x000fe40004fc5470 */
[----:B------:R-:W-:Y:S02]  /*5a90*/  CS2R R50, SRZ ;  /* 0x0000000000327805 */ /* 0x000fe4000001ff00 */
[----:B------:R-:W-:Y:S02]  /*5aa0*/  PLOP3.LUT P2, PT, PT, PT, UP1, 0x80, 0x8 ;  /* 0x000000000008781c */ /* 0x000fe40003f4f018 */
[----:B------:R-:W-:Y:S02]  /*5ab0*/  CS2R R48, SRZ ;  /* 0x0000000000307805 */ /* 0x000fe4000001ff00 */
[----:B------:R-:W-:Y:S02]  /*5ac0*/  LEA.HI R34, R31, R31, RZ, 0x1 ;  /* 0x0000001f1f227211 */ /* 0x000fe400078f08ff */
[----:B------:R-:W-:Y:S02]  /*5ad0*/  CS2R R54, SRZ ;  /* 0x0000000000367805 */ /* 0x000fe4000001ff00 */
[----:B------:R-:W-:Y:S02]  /*5ae0*/  LOP3.LUT P4, R79, R64, 0xff, RZ, 0xc0, !PT ;  /* 0x000000ff404f7812 */ /* 0x000fe4000788c0ff */
[----:B------:R-:W-:Y:S02]  /*5af0*/  CS2R R52, SRZ ;  /* 0x0000000000347805 */ /* 0x000fe4000001ff00 */
[----:B------:R-:W-:Y:S01]  /*5b00*/  SEL R3, RZ, 0xffffffff, P3 ;  /* 0xffffffffff037807 */ /* 0x000fe20001800000 */
[----:B------:R-:W-:Y:S01]  /*5b10*/  VIADD R85, R83, 0x400 ;  /* 0x0000040053557836 */ /* 0x000fe20000000000 */
[----:B------:R-:W-:Y:S01]  /*5b20*/  P2R R81, PR, RZ, 0x40 ;  /* 0x00000040ff517803 */ /* 0x000fe20000000000 */
[----:B------:R-:W-:Y:S01]  /*5b30*/  IMAD.IADD R82, R75, 0x1, R83 ;  /* 0x000000014b527824 */ /* 0x000fe200078e0253 */
[----:B------:R-:W-:Y:S02]  /*5b40*/  @P6 SHF.L.U32 R0, R74, 0x1f, RZ ;  /* 0x0000001f4a006819 */ /* 0x000fe400000006ff */
[----:B------:R-:W-:Y:S02]  /*5b50*/  @P2 SEL R3, R4, R3, !P4 ;  /* 0x0000000304032207 */ /* 0x000fe40006000000 */
[----:B------:R1:W3:Y:S02]  /*5b60*/  @P6 SYNCS.PHASECHK.TRANS64.TRYWAIT P1, [UR48+0x80], R0 ;  /* 0x00008000ff0065a7 */ /* 0x0002e40008021130 */
[----:B------:R-:W-:Y:S04]  /*5b70*/  LOP3.LUT R3, R3, 0x1, RZ, 0xc0, !PT ;  /* 0x0000000103037812 */ /* 0x000fe800078ec0ff */
[----:B------:R-:W-:Y:S04]  /*5b80*/  ISETP.NE.U32.AND P5, PT, R3, 0x1, PT ;  /* 0x000000010300780c */ /* 0x000fe80003fa5070 */
[----:B------:R-:W-:Y:S01]  /*5b90*/  P2R R90, PR, RZ, 0x20 ;  /* 0x00000020ff5a7803 */ /* 0x000fe20000000000 */
[----:B------:R4:W2:Y:S01]  /*5ba0*/  SYNCS.PHASECHK.TRANS64.TRYWAIT P0, [R84+URZ+0xf0], R2 ;  /* 0x0000f002540075a7 */ /* 0x0008a200080011ff */
[C---:B-1----:R-:W-:Y:S01]  /*5bb0*/  IMAD.SHL.U32 R0, R34.reuse, 0x40, RZ ;  /* 0x0000004022007824 */ /* 0x042fe200078e00ff */
[----:B------:R-:W-:Y:S04]  /*5bc0*/  LOP3.LUT R34, R34, 0xffe, RZ, 0xc0, !PT ;  /* 0x00000ffe22227812 */ /* 0x000fe800078ec0ff */
[----:B------:R-:W-:Y:S01]  /*5bd0*/  LOP3.LUT R0, R0, 0xffffff80, RZ, 0xc0, !PT ;  /* 0xffffff8000007812 */ /* 0x000fe200078ec0ff */
[----:B------:R-:W-:Y:S04]  /*5be0*/  IMAD.IADD R34, R31, 0x1, -R34 ;  /* 0x000000011f227824 */ /* 0x000fe800078e0a22 */
[----:B------:R-:W-:Y:S04]  /*5bf0*/  IMAD.IADD R0, R32, 0x1, R0 ;  /* 0x0000000120007824 */ /* 0x000fe800078e0200 */
[----:B------:R-:W-:Y:S01]  /*5c00*/  IMAD R34, R34, 0x100000, R0 ;  /* 0x0010000022227824 */ /* 0x000fe200078e0200 */
[----:B---3--:R-:W-:Y:S01]  /*5c10*/  @P6 SEL R89, RZ, 0x1, !P1 ;  /* 0x00000001ff596807 */ /* 0x008fe20004800000 */
[----:B----4-:R-:W-:Y:S06]  /*5c20*/  @!P6 BRA `(.L_x_95) ;  /* 0x000000000064e947 */ /* 0x010fec0003800000 */
[----:B------:R-:W-:Y:S01]  /*5c30*/  @P5 IMAD R5, R76, 0x4, R85 ;  /* 0x000000044c055824 */ /* 0x000fe200078e0255 */
[----:B------:R-:W-:Y:S01]  /*5c40*/  ISETP.NE.AND P1, PT, R89, RZ, PT ;  /* 0x000000ff5900720c */ /* 0x000fe20003f25270 */
[----:B------:R-:W-:Y:S01]  /*5c50*/  IMAD.MOV.U32 R46, RZ, RZ, RZ ;  /* 0x000000ffff2e7224 */ /* 0x000fe200078e00ff */
[----:B------:R-:W-:Y:S01]  /*5c60*/  BSSY B0, `(.L_x_96) ;  /* 0x000000d000007945 */ /* 0x000fe20003800000 */
[----:B------:R-:W-:Y:S01]  /*5c70*/  @P5 IMAD.IADD R4, R75, 0x1, R5 ;  /* 0x000000014b045824 */ /* 0x000fe200078e0205 */
[----:B------:R-:W-:Y:S02]  /*5c80*/  CS2R R42, SRZ ;  /* 0x00000000002a7805 */ /* 0x000fe4000001ff00 */
[----:B------:R-:W-:Y:S02]  /*5c90*/  CS2R R40, SRZ ;  /* 0x0000000000287805 */ /* 0x000fe4000001ff00 */
[----:B------:R-:W-:Y:S02]  /*5ca0*/  CS2R R44, SRZ ;  /* 0x00000000002c7805 */ /* 0x000fe4000001ff00 */
[----:B------:R-:W-:Y:S02]  /*5cb0*/  CS2R R54, SRZ ;  /* 0x0000000000367805 */ /* 0x000fe4000001ff00 */
[----:B------:R-:W-:Y:S02]  /*5cc0*/  CS2R R52, SRZ ;  /* 0x0000000000347805 */ /* 0x000fe4000001ff00 */
[----:B------:R-:W-:Y:S02]  /*5cd0*/  CS2R R50, SRZ ;  /* 0x0000000000327805 */ /* 0x000fe4000001ff00 */
[----:B------:R-:W-:Y:S01]  /*5ce0*/  CS2R R48, SRZ ;  /* 0x0000000000307805 */ /* 0x000fe2000001ff00 */
[----:B------:R-:W-:Y:S06]  /*5cf0*/  @P1 BRA `(.L_x_97) ;  /* 0x00000000000c1947 */ /* 0x000fec0003800000 */
[----:B------:R-:W-:Y:S04]  /*5d00*/  SHF.L.U32 R3, R74, 0x1f, RZ ;  /* 0x0000001f4a037819 */ /* 0x000fe800000006ff */
[----:B------:R-:W1:Y:S02]  /*5d10*/  SYNCS.PHASECHK.TRANS64.TRYWAIT P1, [UR48+0x80], R3 ;  /* 0x00008003ff0075a7 */ /* 0x000e640008021130 */
[----:B-1----:R-:W-:Y:S05]  /*5d20*/  @!P1 BRA `(.L_x_98) ;  /* 0x0000003000e09947 */ /* 0x002fea0003800000 */
.L_x_97:
[----:B------:R-:W-:Y:S05]  /*5d30*/  BSYNC B0 ;  /* 0x0000000000007941 */ /* 0x000fea0003800000 */
.L_x_96:
[----:B------:R-:W-:Y:S01]  /*5d40*/  ISETP.NE.AND P1, PT, R90, RZ, PT ;  /* 0x000000ff5a00720c */ /* 0x000fe20003f25270 */
[----:B------:R-:W-:Y:S11]  /*5d50*/  HFMA2 R87, -RZ, RZ, 0, 5.9604644775390625e-08 ;  /* 0x00000001ff577431 */ /* 0x000ff600000001ff */
[----:B------:R-:W-:Y:S01]  /*5d60*/  @!UPT UIADD3 URZ, UPT, UPT, URZ, URZ, URZ ;  /* 0x000000fffffff290 */ /* 0x000fe2000fffe0ff */
[----:B------:R-:W-:Y:S05]  /*5d70*/  @P1 WARPSYNC.ALL ;  /* 0x0000000000001948 */ /* 0x000fea0003800000 */
[----:B------:R3:W4:Y:S04]  /*5d80*/  @P1 LDSM.16.M88.4 R40, [R5] ;  /* 0x000000000528183b */ /* 0x0007280000000200 */
[----:B------:R3:W1:Y:S04]  /*5d90*/  @P1 LDSM.16.M88.4 R44, [R4] ;  /* 0x00000000042c183b */ /* 0x0006680000000200 */
[----:B------:R3:W1:Y:S04]  /*5da0*/  @P1 LDSM.16.M88.4 R52, [R88+UR48+0x400] ;  /* 0x000400305834183b */ /* 0x0006680008000200 */
[----:B------:R3:W1:Y:S02]  /*5db0*/  @P1 LDSM.16.M88.4 R48, [R82+0x400] ;  /* 0x000400005230183b */ /* 0x0006640000000200 */
.L_x_95:
[----:B------:R-:W-:Y:S05]  /*5dc0*/  BSYNC B1 ;  /* 0x0000000000017941 */ /* 0x000fea0003800000 */
.L_x_94:
[----:B-1----:R-:W-:Y:S04]  /*5dd0*/  SHF.R.U32.HI R0, RZ, 0x15, R34 ;  /* 0x00000015ff007819 */ /* 0x002fe80000011622 */
[----:B------:R-:W-:Y:S01]  /*5de0*/  LOP3.LUT P1, RZ, R0, 0x3, R69, 0x48, !PT ;  /* 0x0000000300ff7812 */ /* 0x000fe20007824845 */
[----:B------:R-:W-:Y:S01]  /*5df0*/  @!UPT UIADD3 URZ, UPT, UPT, URZ, URZ, URZ ;  /* 0x000000fffffff290 */ /* 0x000fe2000fffe0ff */
[----:B--2---:R-:W-:Y:S11]  /*5e00*/  @P0 BRA `(.L_x_99) ;  /* 0x0000000000080947 */ /* 0x004ff60003800000 */
[----:B------:R-:W1:Y:S02]  /*5e10*/  SYNCS.PHASECHK.TRANS64.TRYWAIT P0, [R84+URZ+0xf0], R2 ;  /* 0x0000f002540075a7 */ /* 0x000e6400080011ff */
[----:B-1----:R-:W-:Y:S05]  /*5e20*/  @!P0 BRA `(.L_x_100) ;  /* 0x0000003000b88947 */ /* 0x002fea0003800000 */
.L_x_99:
[----:B------:R-:W-:Y:S05]  /*5e30*/  @!P1 BRA `(.L_x_101) ;  /* 0x0000000000409947 */ /* 0x000fea0003800000 */
[----:B------:R-:W3:Y:S01]  /*5e40*/  LDCU.64 UR8, c[0x4][0x70] ;  /* 0x01000e00ff0877ac */ /* 0x000ee20008000a00 */
[----:B------:R-:W-:Y:S01]  /*5e50*/  MOV R3, 0x0 ;  /* 0x0000000000037802 */ /* 0x000fe20000000f00 */
[----:B------:R-:W-:Y:S02]  /*5e60*/  HFMA2 R12, -RZ, RZ, 0, 5.9604644775390625e-08 ;  /* 0x00000001ff0c7431 */ /* 0x000fe400000001ff */
[----:B------:R-:W-:Y:S02]  /*5e70*/  IMAD.MOV.U32 R8, RZ, RZ, 0x192 ;  /* 0x00000192ff087424 */ /* 0x000fe400078e00ff */
[----:B------:R-:W-:Y:S01]  /*5e80*/  IMAD.MOV.U32 R13, RZ, RZ, RZ ;  /* 0x000000ffff0d7224 */ /* 0x000fe200078e00ff */
[----:B------:R-:W2:Y:S01]  /*5e90*/  LDCU.64 UR6, c[0x4][0x78] ;  /* 0x01000f00ff0677ac */ /* 0x000ea20008000a00 */
[----:B-1----:R-:W1:Y:S01]  /*5ea0*/  LDC.64 R2, c[0x4][R3] ;  /* 0x0100000003027b82 */ /* 0x002e620000000a00 */
[----:B------:R-:W5:Y:S01]  /*5eb0*/  LDCU.64 UR4, c[0x4][0x10] ;  /* 0x01000200ff0477ac */ /* 0x000f620008000a00 */
[----:B---3--:R-:W-:Y:S01]  /*5ec0*/  MOV R5, UR9 ;  /* 0x0000000900057c02 */ /* 0x008fe20008000f00 */
[----:B------:R-:W-:Y:S01]  /*5ed0*/  IMAD.U32 R4, RZ, RZ, UR8 ;  /* 0x00000008ff047e24 */ /* 0x000fe2000f8e00ff */
[----:B--2---:R-:W-:Y:S01]  /*5ee0*/  MOV R7, UR7 ;  /* 0x0000000700077c02 */ /* 0x004fe20008000f00 */
[----:B------:R-:W-:Y:S01]  /*5ef0*/  IMAD.U32 R6, RZ, RZ, UR6 ;  /* 0x00000006ff067e24 */ /* 0x000fe2000f8e00ff */
[----:B-----5:R-:W-:Y:S01]  /*5f00*/  MOV R11, UR5 ;  /* 0x00000005000b7c02 */ /* 0x020fe20008000f00 */
[----:B------:R-:W-:Y:S02]  /*5f10*/  IMAD.U32 R10, RZ, RZ, UR4 ;  /* 0x00000004ff0a7e24 */ /* 0x000fe4000f8e00ff */
[----:B------:R-:W-:Y:S07]  /*5f20*/  LEPC R20, `(.L_x_101) ;  /* 0x000000001014794e */ /* 0x000fee0000000000 */
[----:B-1--4-:R-:W-:Y:S05]  /*5f30*/  CALL.ABS.NOINC R2 ;  /* 0x0000000002007343 */ /* 0x012fea0003c00000 */
.L_x_101:
[----:B------:R-:W-:Y:S01]  /*5f40*/  LOP3.LUT R20, R52, 0xffffe000, RZ, 0xc0, !PT ;  /* 0xffffe00034147812 */ /* 0x000fe200078ec0ff */
[----:B------:R-:W-:Y:S05]  /*5f50*/  WARPSYNC.ALL ;  /* 0x0000000000007948 */ /* 0x000fea0003800000 */
[----:B------:R-:W-:Y:S01]  /*5f60*/  R2UR UR4, R34 ;  /* 0x00000000220472ca */ /* 0x000fe200000e0000 */
[----:B------:R-:W-:Y:S01]  /*5f70*/  IMAD.SHL.U32 R91, R76, 0x4, RZ ;  /* 0x000000044c5b7824 */ /* 0x000fe200078e00ff */
[----:B------:R-:W-:Y:S01]  /*5f80*/  LOP3.LUT R21, R53, 0xffffe000, RZ, 0xc0, !PT ;  /* 0xffffe00035157812 */ /* 0x000fe200078ec0ff */
[----:B------:R-:W-:Y:S01]  /*5f90*/  BSSY.RECONVERGENT B0, `(.L_x_102) ;  /* 0x0000059000007945 */ /* 0x000fe20003800200 */
[----:B------:R-:W-:Y:S02]  /*5fa0*/  ISETP.NE.AND P0, PT, R77, RZ, PT ;  /* 0x000000ff4d00720c */ /* 0x000fe40003f05270 */
[----:B------:R-:W-:Y:S05]  /*5fb0*/  IADD3 R85, PT, PT, R85, R91, RZ ;  /* 0x0000005b55557210 */ /* 0x000fea0007ffe0ff */
[----:B------:R-:W-:Y:S02]  /*5fc0*/  IMAD.IADD R86, R75, 0x1, R85 ;  /* 0x000000014b567824 */ /* 0x000fe400078e0255 */
[----:B---3--:R-:W2:Y:S02]  /*5fd0*/  LDTM.16dp128bit.x8 R4, tmem[UR4] ;  /* 0x00000004000479ee */ /* 0x008ea40008180000 */
[C---:B--2---:R-:W-:Y:S01]  /*5fe0*/  FMUL R0, R33.reuse, R4 ;  /* 0x0000000421007220 */ /* 0x044fe20000400000 */
[C---:B-1----:R-:W-:Y:S01]  /*5ff0*/  FMUL R2, R33.reuse, R5 ;  /* 0x0000000521027220 */ /* 0x042fe20000400000 */
[C---:B------:R-:W-:Y:S01]  /*6000*/  FMUL R3, R33.reuse, R6 ;  /* 0x0000000621037220 */ /* 0x040fe20000400000 */
[----:B------:R-:W-:Y:S01]  /*6010*/  FMUL R4, R33, R8 ;  /* 0x0000000821047220 */ /* 0x000fe20000400000 */
[C---:B------:R-:W-:Y:S01]  /*6020*/  FFMA R36, R35.reuse, R20, R0 ;  /* 0x0000001423247223 */ /* 0x040fe20000000000 */
[----:B------:R-:W-:Y:S01]  /*6030*/  LOP3.LUT R0, R54, 0xffffe000, RZ, 0xc0, !PT ;  /* 0xffffe00036007812 */ /* 0x000fe200078ec0ff */
[----:B------:R-:W-:Y:S01]  /*6040*/  FFMA R37, R35, R21, R2 ;  /* 0x0000001523257223 */ /* 0x000fe20000000002 */
[----:B------:R-:W-:Y:S01]  /*6050*/  LOP3.LUT R2, R55, 0xffffe000, RZ, 0xc0, !PT ;  /* 0xffffe00037027812 */ /* 0x000fe200078ec0ff */
[C---:B------:R-:W-:Y:S01]  /*6060*/  FMUL R5, R33.reuse, R9 ;  /* 0x0000000921057220 */ /* 0x040fe20000400000 */
[----:B------:R-:W-:Y:S01]  /*6070*/  F2FP.TF32.F32.PACK_B R36, R36 ;  /* 0x00000024ff24723e */ /* 0x000fe200024050ff */
[C---:B------:R-:W-:Y:S01]  /*6080*/  FMUL R8, R33.reuse, R12 ;  /* 0x0000000c21087220 */ /* 0x040fe20000400000 */
[----:B------:R-:W-:Y:S01]  /*6090*/  F2FP.TF32.F32.PACK_B R37, R37 ;  /* 0x00000025ff25723e */ /* 0x000fe200024050ff */
[C---:B------:R-:W-:Y:S01]  /*60a0*/  FMUL R9, R33.reuse, R13 ;  /* 0x0000000d21097220 */ /* 0x040fe20000400000 */
[C---:B------:R-:W-:Y:S01]  /*60b0*/  FMUL R12, R33.reuse, R16 ;  /* 0x00000010210c7220 */ /* 0x040fe20000400000 */
[----:B------:R-:W-:Y:S01]  /*60c0*/  LOP3.LUT R16, R48, 0xffffe000, RZ, 0xc0, !PT ;  /* 0xffffe00030107812 */ /* 0x000fe200078ec0ff */
[C---:B------:R-:W-:Y:S01]  /*60d0*/  FMUL R7, R33.reuse, R7 ;  /* 0x0000000721077220 */ /* 0x040fe20000400000 */
[----:B------:R-:W-:Y:S01]  /*60e0*/  FMUL R13, R33, R17 ;  /* 0x00000011210d7220 */ /* 0x000fe20000400000 */
[----:B------:R-:W-:Y:S01]  /*60f0*/  LOP3.LUT R17, R49, 0xffffe000, RZ, 0xc0, !PT ;  /* 0xffffe00031117812 */ /* 0x000fe200078ec0ff */
[----:B------:R-:W-:Y:S01]  /*6100*/  FFMA R38, R35, R0, R3 ;  /* 0x0000000023267223 */ /* 0x000fe20000000003 */
[----:B------:R-:W-:Y:S01]  /*6110*/  LOP3.LUT R0, R50, 0xffffe000, RZ, 0xc0, !PT ;  /* 0xffffe00032007812 */ /* 0x000fe200078ec0ff */
[----:B------:R-:W-:Y:S01]  /*6120*/  FMUL R6, R33, R10 ;  /* 0x0000000a21067220 */ /* 0x000fe20000400000 */
[----:B----4-:R-:W-:Y:S01]  /*6130*/  LOP3.LUT R3, R41, 0xffffe000, RZ, 0xc0, !PT ;  /* 0xffffe00029037812 */ /* 0x010fe200078ec0ff */
[----:B------:R-:W-:Y:S01]  /*6140*/  FFMA R39, R35, R2, R7 ;  /* 0x0000000223277223 */ /* 0x000fe20000000007 */
[----:B------:R-:W-:Y:S01]  /*6150*/  LOP3.LUT R2, R51, 0xffffe000, RZ, 0xc0, !PT ;  /* 0xffffe00033027812 */ /* 0x000fe200078ec0ff */
[C---:B------:R-:W-:Y:S01]  /*6160*/  FFMA R4, R35.reuse, R16, R4 ;  /* 0x0000001023047223 */ /* 0x040fe20000000004 */
[----:B------:R-:W-:Y:S01]  /*6170*/  LOP3.LUT R16, R42, 0xffffe000, RZ, 0xc0, !PT ;  /* 0xffffe0002a107812 */ /* 0x000fe200078ec0ff */
[C---:B------:R-:W-:Y:S01]  /*6180*/  FFMA R5, R35.reuse, R17, R5 ;  /* 0x0000001123057223 */ /* 0x040fe20000000005 */
[----:B------:R-:W-:Y:S01]  /*6190*/  F2FP.TF32.F32.PACK_B R38, R38 ;  /* 0x00000026ff26723e */ /* 0x000fe200024050ff */
[----:B------:R-:W-:Y:S01]  /*61a0*/  FFMA R6, R35, R0, R6 ;  /* 0x0000000023067223 */ /* 0x000fe20000000006 */
[----:B------:R-:W-:Y:S01]  /*61b0*/  LOP3.LUT R0, R40, 0xffffe000, RZ, 0xc0, !PT ;  /* 0xffffe00028007812 */ /* 0x000fe200078ec0ff */
[C---:B------:R-:W-:Y:S01]  /*61c0*/  FMUL R11, R33.reuse, R11 ;  /* 0x0000000b210b7220 */ /* 0x040fe20000400000 */
[----:B------:R-:W-:Y:S01]  /*61d0*/  F2FP.TF32.F32.PACK_B R39, R39 ;  /* 0x00000027ff27723e */ /* 0x000fe200024050ff */
[----:B------:R-:W-:Y:S01]  /*61e0*/  FMUL R10, R33, R14 ;  /* 0x0000000e210a7220 */ /* 0x000fe20000400000 */
[----:B------:R-:W-:Y:S01]  /*61f0*/  F2FP.TF32.F32.PACK_B R4, R4 ;  /* 0x00000004ff04723e */ /* 0x000fe200024050ff */
[----:B------:R-:W-:Y:S01]  /*6200*/  FFMA R7, R35, R2, R11 ;  /* 0x0000000223077223 */ /* 0x000fe2000000000b */
[----:B------:R-:W-:Y:S01]  /*6210*/  LOP3.LUT R2, R43, 0xffffe000, RZ, 0xc0, !PT ;  /* 0xffffe0002b027812 */ /* 0x000fe200078ec0ff */
[----:B------:R-:W-:Y:S01]  /*6220*/  FFMA R8, R35, R0, R8 ;  /* 0x0000000023087223 */ /* 0x000fe20000000008 */
[----:B------:R-:W-:Y:S01]  /*6230*/  LOP3.LUT R0, R44, 0xffffe000, RZ, 0xc0, !PT ;  /* 0xffffe0002c007812 */ /* 0x000fe200078ec0ff */
[----:B------:R1:W-:Y:S01]  /*6240*/  STSM.16.M88.4 [R83+0x400], R36 ;  /* 0x0004002453007844 */ /* 0x0003e20000000200 */
[----:B------:R-:W-:Y:S01]  /*6250*/  F2FP.TF32.F32.PACK_B R5, R5 ;  /* 0x00000005ff05723e */ /* 0x000fe200024050ff */
[----:B------:R-:W-:Y:S01]  /*6260*/  FMUL R15, R33, R15 ;  /* 0x0000000f210f7220 */ /* 0x000fe20000400000 */
[----:B------:R-:W-:Y:S01]  /*6270*/  F2FP.TF32.F32.PACK_B R6, R6 ;  /* 0x00000006ff06723e */ /* 0x000fe200024050ff */
[C---:B------:R-:W-:Y:S01]  /*6280*/  FFMA R9, R35.reuse, R3, R9 ;  /* 0x0000000323097223 */ /* 0x040fe20000000009 */
[C---:B------:R-:W-:Y:S01]  /*6290*/  FFMA R10, R35.reuse, R16, R10 ;  /* 0x00000010230a7223 */ /* 0x040fe2000000000a */
[----:B------:R-:W-:Y:S01]  /*62a0*/  FFMA R11, R35, R2, R15 ;  /* 0x00000002230b7223 */ /* 0x000fe2000000000f */
[----:B------:R-:W-:Y:S01]  /*62b0*/  LOP3.LUT R2, R45, 0xffffe000, RZ, 0xc0, !PT ;  /* 0xffffe0002d027812 */ /* 0x000fe200078ec0ff */
[----:B------:R-:W-:Y:S01]  /*62c0*/  FFMA R12, R35, R0, R12 ;  /* 0x00000000230c7223 */ /* 0x000fe2000000000c */
[----:B------:R-:W-:Y:S01]  /*62d0*/  LOP3.LUT R3, R46, 0xffffe000, RZ, 0xc0, !PT ;  /* 0xffffe0002e037812 */ /* 0x000fe200078ec0ff */
[----:B------:R-:W-:Y:S01]  /*62e0*/  FMUL R14, R33, R18 ;  /* 0x00000012210e7220 */ /* 0x000fe20000400000 */
[----:B------:R-:W-:Y:S01]  /*62f0*/  LOP3.LUT R0, R47, 0xffffe000, RZ, 0xc0, !PT ;  /* 0xffffe0002f007812 */ /* 0x000fe200078ec0ff */
[----:B------:R-:W-:Y:S01]  /*6300*/  FMUL R19, R33, R19 ;  /* 0x0000001321137220 */ /* 0x000fe20000400000 */
[----:B------:R-:W-:Y:S01]  /*6310*/  F2FP.TF32.F32.PACK_B R7, R7 ;  /* 0x00000007ff07723e */ /* 0x000fe200024050ff */
[C---:B------:R-:W-:Y:S01]  /*6320*/  FFMA R13, R35.reuse, R2, R13 ;  /* 0x00000002230d7223 */ /* 0x040fe2000000000d */
[C---:B------:R-:W-:Y:S01]  /*6330*/  FFMA R14, R35.reuse, R3, R14 ;  /* 0x00000003230e7223 */ /* 0x040fe2000000000e */
[----:B------:R-:W-:Y:S01]  /*6340*/  FFMA R15, R35, R0, R19 ;  /* 0x00000000230f7223 */ /* 0x000fe20000000013 */
[----:B------:R-:W-:Y:S01]  /*6350*/  F2FP.TF32.F32.PACK_B R8, R8 ;  /* 0x00000008ff08723e */ /* 0x000fe200024050ff */
[----:B------:R1:W-:Y:S01]  /*6360*/  STSM.16.M88.4 [R82+0x400], R4 ;  /* 0x0004000452007844 */ /* 0x0003e20000000200 */
[----:B------:R-:W-:Y:S02]  /*6370*/  F2FP.TF32.F32.PACK_B R9, R9 ;  /* 0x00000009ff09723e */ /* 0x000fe400024050ff */
[----:B------:R-:W-:Y:S02]  /*6380*/  F2FP.TF32.F32.PACK_B R10, R10 ;  /* 0x0000000aff0a723e */ /* 0x000fe400024050ff */
[----:B------:R-:W-:Y:S02]  /*6390*/  F2FP.TF32.F32.PACK_B R11, R11 ;  /* 0x0000000bff0b723e */ /* 0x000fe400024050ff */
[----:B------:R-:W-:Y:S02]  /*63a0*/  F2FP.TF32.F32.PACK_B R12, R12 ;  /* 0x0000000cff0c723e */ /* 0x000fe400024050ff */
[----:B------:R-:W-:Y:S01]  /*63b0*/  F2FP.TF32.F32.PACK_B R13, R13 ;  /* 0x0000000dff0d723e */ /* 0x000fe200024050ff */
[----:B------:R1:W-:Y:S01]  /*63c0*/  STSM.16.M88.4 [R85], R8 ;  /* 0x0000000855007844 */ /* 0x0003e20000000200 */
[----:B------:R-:W-:Y:S02]  /*63d0*/  F2FP.TF32.F32.PACK_B R14, R14 ;  /* 0x0000000eff0e723e */ /* 0x000fe400024050ff */
[----:B------:R-:W-:Y:S05]  /*63e0*/  F2FP.TF32.F32.PACK_B R15, R15 ;  /* 0x0000000fff0f723e */ /* 0x000fea00024050ff */
[----:B------:R1:W-:Y:S01]  /*63f0*/  STSM.16.M88.4 [R86], R12 ;  /* 0x0000000c56007844 */ /* 0x0003e20000000200 */
[----:B------:R-:W-:Y:S01]  /*6400*/  @!PT LDS RZ, [RZ] ;  /* 0x00000000fffff984 */ /* 0x000fe20000000800 */
[----:B------:R-:W-:Y:S01]  /*6410*/  @!PT LDS RZ, [RZ] ;  /* 0x00000000fffff984 */ /* 0x000fe20000000800 */
[----:B------:R-:W-:Y:S01]  /*6420*/  @!PT LDS RZ, [RZ] ;  /* 0x00000000fffff984 */ /* 0x000fe20000000800 */
[----:B------:R-:W-:Y:S01]  /*6430*/  @!PT LDS RZ, [RZ] ;  /* 0x00000000fffff984 */ /* 0x000fe20000000800 */
[----:B------:R2:W-:Y:S07]  /*6440*/  MEMBAR.ALL.CTA ;  /* 0x0000000000007992 */ /* 0x0005ee0000008000 */
[----:B--2---:R-:W2:Y:S02]  /*6450*/  FENCE.VIEW.ASYNC.S ;  /* 0x00000000000073c6 */ /* 0x004ea40000000000 */
[----:B--2---:R-:W-:Y:S06]  /*6460*/  BAR.SYNC.DEFER_BLOCKING 0x1, 0x80 ;  /* 0x0042000000007b1d */ /* 0x004fec0000010000 */
[----:B------:R-:W-:Y:S05]  /*6470*/  @P0 BRA `(.L_x_103) ;  /* 0x0000000000280947 */ /* 0x000fea0003800000 */
[----:B------:R-:W-:Y:S02]  /*6480*/  UIADD3 UR4, UPT, UPT, UR48, 0x400, URZ ;  /* 0x0000040030047890 */ /* 0x000fe4000fffe0ff */
[----:B------:R-:W-:Y:S01]  /*6490*/  UIADD3 UR6, UP0, UPT, UR52, 0x680, URZ ;  /* 0x0000068034067890 */ /* 0x000fe2000ff1e0ff */
[----:B------:R-:W-:Y:S03]  /*64a0*/  UMOV UR43, UR36 ;  /* 0x00000024002b7c82 */ /* 0x000fe60008000000 */
[----:B------:R-:W-:Y:S01]  /*64b0*/  MOV R70, UR4 ;  /* 0x0000000400467c02 */ /* 0x000fe20008000f00 */
[----:B------:R-:W-:Y:S03]  /*64c0*/  UIADD3.X UR7, UPT, UPT, URZ, UR53, URZ, UP0, !UPT ;  /* 0x00000035ff077290 */ /* 0x000fe600087fe4ff */
[----:B------:R-:W-:Y:S11]  /*64d0*/  R2UR UR40, R70 ;  /* 0x00000000462872ca */ /* 0x000ff600000e0000 */
[----:B------:R-:W-:Y:S02]  /*64e0*/  @!UPT UIADD3 URZ, UPT, UPT, URZ, URZ, URZ ;  /* 0x000000fffffff290 */ /* 0x000fe4000fffe0ff */
[----:B------:R2:W-:Y:S01]  /*64f0*/  UTMASTG.3D [UR40], [UR6] ;  /* 0x00000028060073b5 */ /* 0x0005e20008010000 */
[----:B------:R0:W-:Y:S01]  /*6500*/  UTMACMDFLUSH ;  /* 0x00000000000079b7 */ /* 0x0001e20000000000 */
[----:B--2---:R-:W-:Y:S04]  /*6510*/  DEPBAR.LE SB0, 0x1 ;  /* 0x000080400000791a */ /* 0x004fe80000000000 */
.L_x_103:
[----:B------:R-:W-:Y:S05]  /*6520*/  BSYNC.RECONVERGENT B0 ;  /* 0x0000000000007941 */ /* 0x000fea0003800200 */
.L_x_102:
[----:B------:R-:W-:Y:S01]  /*6530*/  BAR.SYNC.DEFER_BLOCKING 0x1, 0x80 ;  /* 0x0042000000007b1d */ /* 0x000fe20000010000 */
[----:B------:R-:W-:Y:S01]  /*6540*/  ISETP.NE.AND P1, PT, R81, RZ, PT ;  /* 0x000000ff5100720c */ /* 0x000fe20003f25270 */
[----:B------:R-:W-:Y:S01]  /*6550*/  UISETP.NE.AND UP0, UPT, UR49, URZ, UPT ;  /* 0x000000ff3100728c */ /* 0x000fe2000bf05270 */
[----:B------:R-:W-:Y:S11]  /*6560*/  LEA R2, R87, UR48, 0x3 ;  /* 0x0000003057027c11 */ /* 0x000ff6000f8e18ff */
[----:B------:R-:W-:Y:S01]  /*6570*/  @P1 SHF.L.U32 R3, R74, 0x1f, RZ ;  /* 0x0000001f4a031819 */ /* 0x000fe200000006ff */
[----:B------:R-:W-:Y:S06]  /*6580*/  BRA.U !UP0, `(.L_x_104) ;  /* 0x0000000108247547 */ /* 0x000fec000b800000 */
[----:B-1----:R-:W-:Y:S01]  /*6590*/  IMAD.U32 R4, RZ, RZ, UR51 ;  /* 0x00000033ff047e24 */ /* 0x002fe2000f8e00ff */
[----:B------:R-:W-:Y:S01]  /*65a0*/  MOV R0, UR37 ;  /* 0x0000002500007c02 */ /* 0x000fe20008000f00 */
[----:B------:R-:W-:Y:S03]  /*65b0*/  UIADD3 UR51, UPT, UPT, UR51, 0x1, URZ ;  /* 0x0000000133337890 */ /* 0x000fe6000fffe0ff */
[----:B------:R-:W-:Y:S01]  /*65c0*/  @P1 LEA R4, R4, UR48, 0x3 ;  /* 0x0000003004041c11 */ /* 0x000fe2000f8e18ff */
[----:B------:R-:W-:Y:S04]  /*65d0*/  UISETP.NE.AND UP0, UPT, UR51, 0x4, UPT ;  /* 0x000000043300788c */ /* 0x000fe8000bf05270 */
[----:B------:R-:W-:Y:S01]  /*65e0*/  @P1 VIADD R4, R4, 0xa0 ;  /* 0x000000a004041836 */ /* 0x000fe20000000000 */
[----:B------:R-:W-:Y:S04]  /*65f0*/  USEL UR51, UR51, URZ, UP0 ;  /* 0x000000ff33337287 */ /* 0x000fe80008000000 */
[----:B------:R-:W-:Y:S04]  /*6600*/  @P1 PRMT R0, R0, 0x654, R4 ;  /* 0x0000065400001816 */ /* 0x000fe80000000004 */
[----:B------:R2:W-:Y:S04]  /*6610*/  @P1 SYNCS.ARRIVE.TRANS64.RED.A1T0 RZ, [R0+URZ], RZ ;  /* 0x000000ff00ff19a7 */ /* 0x0005e800081004ff */
.L_x_104:
[----:B------:R-:W3:Y:S01]  /*6620*/  @P1 SYNCS.PHASECHK.TRANS64.TRYWAIT P0, [R2+URZ+0x80], R3 ;  /* 0x00008003020015a7 */ /* 0x000ee200080011ff */
[----:B------:R-:W-:Y:S01]  /*6630*/  BSSY B1, `(.L_x_105) ;  /* 0x0000017000017945 */ /* 0x000fe20003800000 */
[----:B---3--:R-:W-:Y:S03]  /*6640*/  @P1 SEL R89, RZ, 0x1, !P0 ;  /* 0x00000001ff591807 */ /* 0x008fe60004000000 */
[----:B------:R-:W-:Y:S05]  /*6650*/  @!P1 BRA `(.L_x_106) ;  /* 0x0000000000509947 */ /* 0x000fea0003800000 */
[----:B------:R-:W-:Y:S01]  /*6660*/  ISETP.NE.AND P1, PT, R90, RZ, PT ;  /* 0x000000ff5a00720c */ /* 0x000fe20003f25270 */
[----:B------:R-:W-:Y:S01]  /*6670*/  BSSY B0, `(.L_x_107) ;  /* 0x000000a000007945 */ /* 0x000fe20003800000 */
[----:B------:R-:W-:Y:S11]  /*6680*/  ISETP.NE.AND P0, PT, R89, RZ, PT ;  /* 0x000000ff5900720c */ /* 0x000ff60003f05270 */
[----:B-1----:R-:W-:Y:S04]  /*6690*/  @P1 IMAD R5, R87, 0x2000, R88 ;  /* 0x0000200057051824 */ /* 0x002fe800078e0258 */
[----:B------:R-:W-:Y:S05]  /*66a0*/  @P1 VIADD R4, R5, UR48 ;  /* 0x0000003005041c36 */ /* 0x000fea0008000000 */
[----:B------:R-:W-:Y:S01]  /*66b0*/  @P1 IADD3 R3, PT, PT, R91, R4, RZ ;  /* 0x000000045b031210 */ /* 0x000fe20007ffe0ff */
[----:B------:R-:W-:Y:S01]  /*66c0*/  @P1 IMAD.IADD R4, R75, 0x1, R4 ;  /* 0x000000014b041824 */ /* 0x000fe200078e0204 */
[----:B------:R-:W-:Y:S06]  /*66d0*/  @P0 BRA `(.L_x_108) ;  /* 0x00000000000c0947 */ /* 0x000fec0003800000 */
[----:B--2---:R-:W-:Y:S04]  /*66e0*/  SHF.L.U32 R0, R74, 0x1f, RZ ;  /* 0x0000001f4a007819 */ /* 0x004fe800000006ff */
[----:B------:R-:W1:Y:S02]  /*66f0*/  SYNCS.PHASECHK.TRANS64.TRYWAIT P0, [R2+URZ+0x80], R0 ;  /* 0x00008000020075a7 */ /* 0x000e6400080011ff */
[----:B-1----:R-:W-:Y:S05]  /*6700*/  @!P0 BRA `(.L_x_109) ;  /* 0x0000002800948947 */ /* 0x002fea0003800000 */
.L_x_108:
[----:B------:R-:W-:Y:S05]  /*6710*/  BSYNC B0 ;  /* 0x0000000000007941 */ /* 0x000fea0003800000 */
.L_x_107:
[----:B------:R-:W-:Y:S02]  /*6720*/  ISETP.NE.AND P0, PT, R90, RZ, PT ;  /* 0x000000ff5a00720c */ /* 0x000fe40003f05270 */
[----:B------:R-:W-:Y:S11]  /*6730*/  IADD3 R87, PT, PT, R87, 0x1, RZ ;  /* 0x0000000157577810 */ /* 0x000ff60007ffe0ff */
[----:B-12---:R-:W-:Y:S01]  /*6740*/  @P0 IMAD.IADD R0, R75, 0x1, R3 ;  /* 0x000000014b000824 */ /* 0x006fe200078e0203 */
[----:B------:R-:W-:Y:S05]  /*6750*/  @P0 WARPSYNC.ALL ;  /* 0x0000000000000948 */ /* 0x000fea0003800000 */
[----:B------:R3:W4:Y:S04]  /*6760*/  @P0 LDSM.16.M88.4 R52, [R5+UR48+0x400] ;  /* 0x000400300534083b */ /* 0x0007280008000200 */
[----:B------:R3:W1:Y:S04]  /*6770*/  @P0 LDSM.16.M88.4 R48, [R4+0x400] ;  /* 0x000400000430083b */ /* 0x0006680000000200 */
[----:B------:R3:W2:Y:S04]  /*6780*/  @P0 LDSM.16.M88.4 R40, [R3+0x400] ;  /* 0x000400000328083b */ /* 0x0006a80000000200 */
[----:B------:R3:W1:Y:S02]  /*6790*/  @P0 LDSM.16.M88.4 R44, [R0+0x400] ;  /* 0x00040000002c083b */ /* 0x0006640000000200 */
.L_x_106:
[----:B------:R-:W-:Y:S05]  /*67a0*/  BSYNC B1 ;  /* 0x0000000000017941 */ /* 0x000fea0003800000 */
.L_x_105:
[----:B--23--:R-:W-:Y:S05]  /*67b0*/  VIADD R0, R34, 0x20 ;  /* 0x0000002022007836 */ /* 0x00cfea0000000000 */
[----:B------:R-:W-:Y:S04]  /*67c0*/  SHF.R.U32.HI R0, RZ, 0x15, R0 ;  /* 0x00000015ff007819 */ /* 0x000fe80000011600 */
[----:B------:R-:W-:Y:S11]  /*67d0*/  LOP3.LUT P0, RZ, R0, 0x3, R69, 0x48, !PT ;  /* 0x0000000300ff7812 */ /* 0x000ff60007804845 */
[----:B------:R-:W-:Y:S02]  /*67e0*/  @!UPT UIADD3 URZ, UPT, UPT, URZ, URZ, URZ ;  /* 0x000000fffffff290 */ /* 0x000fe4000fffe0ff */
[----:B------:R-:W-:Y:S05]  /*67f0*/  @!P0 BRA `(.L_x_110) ;  /* 0x0000000000408947 */ /* 0x000fea0003800000 */
[----:B------:R-:W2:Y:S01]  /*6800*/  LDCU.64 UR8, c[0x4][0x70] ;  /* 0x01000e00ff0877ac */ /* 0x000ea20008000a00 */
[----:B------:R-:W-:Y:S01]  /*6810*/  MOV R3, 0x0 ;  /* 0x0000000000037802 */ /* 0x000fe20000000f00 */
[----:B-1----:R-:W-:Y:S02]  /*6820*/  HFMA2 R12, -RZ, RZ, 0, 5.9604644775390625e-08 ;  /* 0x00000001ff0c7431 */ /* 0x002fe400000001ff */
[----:B------:R-:W-:Y:S02]  /*6830*/  IMAD.MOV.U32 R8, RZ, RZ, 0x192 ;  /* 0x00000192ff087424 */ /* 0x000fe400078e00ff */
[----:B------:R-:W-:Y:S01]  /*6840*/  IMAD.MOV.U32 R13, RZ, RZ, RZ ;  /* 0x000000ffff0d7224 */ /* 0x000fe200078e00ff */
[----:B------:R-:W1:Y:S01]  /*6850*/  LDCU.64 UR6, c[0x4][0x78] ;  /* 0x01000f00ff0677ac */ /* 0x000e620008000a00 */
[----:B------:R-:W3:Y:S01]  /*6860*/  LDC.64 R2, c[0x4][R3] ;  /* 0x0100000003027b82 */ /* 0x000ee20000000a00 */
[----:B------:R-:W5:Y:S01]  /*6870*/  LDCU.64 UR4, c[0x4][0x10] ;  /* 0x01000200ff0477ac */ /* 0x000f620008000a00 */
[----:B--2---:R-:W-:Y:S01]  /*6880*/  MOV R5, UR9 ;  /* 0x0000000900057c02 */ /* 0x004fe20008000f00 */
[----:B------:R-:W-:Y:S01]  /*6890*/  IMAD.U32 R4, RZ, RZ, UR8 ;  /* 0x00000008ff047e24 */ /* 0x000fe2000f8e00ff */
[----:B-1----:R-:W-:Y:S01]  /*68a0*/  MOV R7, UR7 ;  /* 0x0000000700077c02 */ /* 0x002fe20008000f00 */
[----:B------:R-:W-:Y:S01]  /*68b0*/  IMAD.U32 R6, RZ, RZ, UR6 ;  /* 0x00000006ff067e24 */ /* 0x000fe2000f8e00ff */
[----:B-----5:R-:W-:Y:S01]  /*68c0*/  MOV R11, UR5 ;  /* 0x00000005000b7c02 */ /* 0x020fe20008000f00 */
[----:B------:R-:W-:Y:S02]  /*68d0*/  IMAD.U32 R10, RZ, RZ, UR4 ;  /* 0x00000004ff0a7e24 */ /* 0x000fe4000f8e00ff */
[----:B------:R-:W-:Y:S07]  /*68e0*/  LEPC R20, `(.L_x_110) ;  /* 0x000000001014794e */ /* 0x000fee0000000000 */
[----:B---34-:R-:W-:Y:S05]  /*68f0*/  CALL.ABS.NOINC R2 ;  /* 0x0000000002007343 */ /* 0x018fea0003c00000 */
.L_x_110:
[----:B------:R-:W-:Y:S01]  /*6900*/  ISETP.NE.AND P6, PT, R81, RZ, PT ;  /* 0x000000ff5100720c */ /* 0x000fe20003fc5270 */
[----:B------:R-:W-:Y:S05]  /*6910*/  WARPSYNC.ALL ;  /* 0x0000000000007948 */ /* 0x000fea0003800000 */
[----:B------:R-:W-:Y:S01]  /*6920*/  R2UR UR4, R34 ;  /* 0x00000000220472ca */ /* 0x000fe200000e0000 */
[----:B------:R-:W-:Y:S01]  /*6930*/  IMAD.U32 R0, RZ, RZ, UR51 ;  /* 0x00000033ff007e24 */ /* 0x000fe2000f8e00ff */
[----:B----4-:R-:W-:Y:S01]  /*6940*/  LOP3.LUT R20, R52, 0xffffe000, RZ, 0xc0, !PT ;  /* 0xffffe00034147812 */ /* 0x010fe200078ec0ff */
[----:B------:R-:W-:Y:S01]  /*6950*/  IMAD.U32 R21, RZ, RZ, UR37 ;  /* 0x00000025ff157e24 */ /* 0x000fe2000f8e00ff */
[----:B------:R-:W-:Y:S01]  /*6960*/  ISETP.NE.AND P0, PT, R77, RZ, PT ;  /* 0x000000ff4d00720c */ /* 0x000fe20003f05270 */
[----:B------:R-:W-:Y:S02]  /*6970*/  BSSY.RECONVERGENT B0, `(.L_x_111) ;  /* 0x000005b000007945 */ /* 0x000fe40003800200 */
[----:B------:R-:W-:Y:S05]  /*6980*/  @P6 LEA R0, R0, UR48, 0x3 ;  /* 0x0000003000006c11 */ /* 0x000fea000f8e18ff */
[----:B------:R-:W-:Y:S01]  /*6990*/  @P6 VIADD R0, R0, 0xa0 ;  /* 0x000000a000006836 */ /* 0x000fe20000000000 */
[----:B-1----:R-:W1:Y:S04]  /*69a0*/  LDTM.16dp128bit.x8 R4, tmem[UR4+0x20] ;  /* 0x00002004000479ee */ /* 0x002e680008180000 */
[----:B------:R-:W-:Y:S01]  /*69b0*/  @P6 PRMT R21, R21, 0x654, R0 ;  /* 0x0000065415156816 */ /* 0x000fe20000000000 */
[C---:B-1----:R-:W-:Y:S01]  /*69c0*/  FMUL R0, R33.reuse, R4 ;  /* 0x0000000421007220 */ /* 0x042fe20000400000 */
[C---:B------:R-:W-:Y:S01]  /*69d0*/  FMUL R4, R33.reuse, R8 ;  /* 0x0000000821047220 */ /* 0x040fe20000400000 */
[C---:B------:R-:W-:Y:S01]  /*69e0*/  FMUL R8, R33.reuse, R12 ;  /* 0x0000000c21087220 */ /* 0x040fe20000400000 */
[----:B------:R-:W-:Y:S01]  /*69f0*/  FMUL R12, R33, R16 ;  /* 0x00000010210c7220 */ /* 0x000fe20000400000 */
[----:B------:R-:W-:Y:S01]  /*6a00*/  LOP3.LUT R16, R53, 0xffffe000, RZ, 0xc0, !PT ;  /* 0xffffe00035107812 */ /* 0x000fe200078ec0ff */
[C---:B------:R-:W-:Y:S01]  /*6a10*/  FMUL R2, R33.reuse, R5 ;  /* 0x0000000521027220 */ /* 0x040fe20000400000 */
[C---:B------:R-:W-:Y:S01]  /*6a20*/  FMUL R3, R33.reuse, R6 ;  /* 0x0000000621037220 */ /* 0x040fe20000400000 */
[----:B------:R-:W-:Y:S01]  /*6a30*/  FMUL R5, R33, R9 ;  /* 0x0000000921057220 */ /* 0x000fe20000400000 */
[----:B------:R-:W-:Y:S01]  /*6a40*/  FFMA R36, R35, R20, R0 ;  /* 0x0000001423247223 */ /* 0x000fe20000000000 */
[----:B------:R-:W-:Y:S01]  /*6a50*/  LOP3.LUT R0, R54, 0xffffe000, RZ, 0xc0, !PT ;  /* 0xffffe00036007812 */ /* 0x000fe200078ec0ff */
[C---:B------:R-:W-:Y:S01]  /*6a60*/  FMUL R6, R33.reuse, R10 ;  /* 0x0000000a21067220 */ /* 0x040fe20000400000 */
[C---:B------:R-:W-:Y:S01]  /*6a70*/  FMUL R9, R33.reuse, R13 ;  /* 0x0000000d21097220 */ /* 0x040fe20000400000 */
[C---:B------:R-:W-:Y:S01]  /*6a80*/  FMUL R10, R33.reuse, R14 ;  /* 0x0000000e210a7220 */ /* 0x040fe20000400000 */
[----:B------:R-:W-:Y:S01]  /*6a90*/  F2FP.TF32.F32.PACK_B R36, R36 ;  /* 0x00000024ff24723e */ /* 0x000fe200024050ff */
[----:B------:R-:W-:Y:S01]  /*6aa0*/  FMUL R13, R33, R17 ;  /* 0x00000011210d7220 */ /* 0x000fe20000400000 */
[----:B------:R-:W-:Y:S01]  /*6ab0*/  LOP3.LUT R17, R55, 0xffffe000, RZ, 0xc0, !PT ;  /* 0xffffe00037117812 */ /* 0x000fe200078ec0ff */
[----:B------:R-:W-:Y:S01]  /*6ac0*/  FMUL R14, R33, R18 ;  /* 0x00000012210e7220 */ /* 0x000fe20000400000 */
[----:B------:R-:W-:Y:S01]  /*6ad0*/  LOP3.LUT R18, R48, 0xffffe000, RZ, 0xc0, !PT ;  /* 0xffffe00030127812 */ /* 0x000fe200078ec0ff */
[----:B------:R-:W-:Y:S01]  /*6ae0*/  FFMA R37, R35, R16, R2 ;  /* 0x0000001023257223 */ /* 0x000fe20000000002 */
[----:B------:R-:W-:Y:S01]  /*6af0*/  LOP3.LUT R2, R49, 0xffffe000, RZ, 0xc0, !PT ;  /* 0xffffe00031027812 */ /* 0x000fe200078ec0ff */
[----:B------:R-:W-:Y:S01]  /*6b00*/  FMUL R7, R33, R7 ;  /* 0x0000000721077220 */ /* 0x000fe20000400000 */
[----:B------:R-:W-:Y:S01]  /*6b10*/  LOP3.LUT R16, R41, 0xffffe000, RZ, 0xc0, !PT ;  /* 0xffffe00029107812 */ /* 0x000fe200078ec0ff */
[C---:B------:R-:W-:Y:S01]  /*6b20*/  FFMA R38, R35.reuse, R0, R3 ;  /* 0x0000000023267223 */ /* 0x040fe20000000003 */
[----:B------:R-:W-:Y:S01]  /*6b30*/  LOP3.LUT R0, R50, 0xffffe000, RZ, 0xc0, !PT ;  /* 0xffffe00032007812 */ /* 0x000fe200078ec0ff */
[C---:B------:R-:W-:Y:S01]  /*6b40*/  FFMA R39, R35.reuse, R17, R7 ;  /* 0x0000001123277223 */ /* 0x040fe20000000007 */
[----:B------:R-:W-:Y:S01]  /*6b50*/  LOP3.LUT R3, R40, 0xffffe000, RZ, 0xc0, !PT ;  /* 0xffffe00028037812 */ /* 0x000fe200078ec0ff */
[C---:B------:R-:W-:Y:S01]  /*6b60*/  FFMA R4, R35.reuse, R18, R4 ;  /* 0x0000001223047223 */ /* 0x040fe20000000004 */
[----:B------:R-:W-:Y:S01]  /*6b70*/  F2FP.TF32.F32.PACK_B R37, R37 ;  /* 0x00000025ff25723e */ /* 0x000fe200024050ff */
[----:B------:R-:W-:Y:S01]  /*6b80*/  FFMA R5, R35, R2, R5 ;  /* 0x0000000223057223 */ /* 0x000fe20000000005 */
[----:B------:R-:W-:Y:S01]  /*6b90*/  LOP3.LUT R2, R51, 0xffffe000, RZ, 0xc0, !PT ;  /* 0xffffe00033027812 */ /* 0x000fe200078ec0ff */
[----:B------:R-:W-:Y:S01]  /*6ba0*/  FMUL R11, R33, R11 ;  /* 0x0000000b210b7220 */ /* 0x000fe20000400000 */
[----:B------:R-:W-:Y:S01]  /*6bb0*/  F2FP.TF32.F32.PACK_B R38, R38 ;  /* 0x00000026ff26723e */ /* 0x000fe200024050ff */
[C---:B------:R-:W-:Y:S01]  /*6bc0*/  FFMA R6, R35.reuse, R0, R6 ;  /* 0x0000000023067223 */ /* 0x040fe20000000006 */
[----:B------:R-:W-:Y:S01]  /*6bd0*/  LOP3.LUT R0, R42, 0xffffe000, RZ, 0xc0, !PT ;  /* 0xffffe0002a007812 */ /* 0x000fe200078ec0ff */
[----:B------:R-:W-:Y:S01]  /*6be0*/  FFMA R7, R35, R2, R11 ;  /* 0x0000000223077223 */ /* 0x000fe2000000000b */
[----:B------:R-:W-:Y:S01]  /*6bf0*/  LOP3.LUT R2, R43, 0xffffe000, RZ, 0xc0, !PT ;  /* 0xffffe0002b027812 */ /* 0x000fe200078ec0ff */
[----:B------:R-:W-:Y:S01]  /*6c00*/  FFMA R8, R35, R3, R8 ;  /* 0x0000000323087223 */ /* 0x000fe20000000008 */
[----:B------:R-:W-:Y:S01]  /*6c10*/  LOP3.LUT R3, R45, 0xffffe000, RZ, 0xc0, !PT ;  /* 0xffffe0002d037812 */ /* 0x000fe200078ec0ff */
[----:B------:R-:W-:Y:S01]  /*6c20*/  FFMA R9, R35, R16, R9 ;  /* 0x0000001023097223 */ /* 0x000fe20000000009 */
[----:B------:R-:W-:Y:S01]  /*6c30*/  F2FP.TF32.F32.PACK_B R39, R39 ;  /* 0x00000027ff27723e */ /* 0x000fe200024050ff */
[----:B------:R-:W-:Y:S01]  /*6c40*/  FMUL R15, R33, R15 ;  /* 0x0000000f210f7220 */ /* 0x000fe20000400000 */
[----:B------:R-:W-:Y:S01]  /*6c50*/  LOP3.LUT R16, R46, 0xffffe000, RZ, 0xc0, !PT ;  /* 0xffffe0002e107812 */ /* 0x000fe200078ec0ff */
[C---:B------:R-:W-:Y:S01]  /*6c60*/  FFMA R10, R35.reuse, R0, R10 ;  /* 0x00000000230a7223 */ /* 0x040fe2000000000a */
        /* <DEDUP_REMOVED lines=8> */
[----:B------:R-:W-:Y:S01]  /*6cf0*/  F2FP.TF32.F32.PACK_B R6, R6 ;  /* 0x00000006ff06723e */ /* 0x000fe200024050ff */
[C---:B------:R-:W-:Y:S01]  /*6d00*/  FFMA R13, R35.reuse, R3, R13 ;  /* 0x00000003230d7223 */ /* 0x040fe2000000000d */
[----:B------:R-:W-:Y:S01]  /*6d10*/  F2FP.TF32.F32.PACK_B R7, R7 ;  /* 0x00000007ff07723e */ /* 0x000fe200024050ff */
[C---:B------:R-:W-:Y:S01]  /*6d20*/  FFMA R14, R35.reuse, R16, R14 ;  /* 0x00000010230e7223 */ /* 0x040fe2000000000e */
[----:B------:R-:W-:Y:S01]  /*6d30*/  FFMA R15, R35, R2, R19 ;  /* 0x00000002230f7223 */ /* 0x000fe20000000013 */
[----:B------:R-:W-:Y:S02]  /*6d40*/  F2FP.TF32.F32.PACK_B R8, R8 ;  /* 0x00000008ff08723e */ /* 0x000fe400024050ff */
[----:B------:R1:W-:Y:S01]  /*6d50*/  STSM.16.M88.4 [R82+0x2400], R4 ;  /* 0x0024000452007844 */ /* 0x0003e20000000200 */
[----:B------:R-:W-:Y:S02]  /*6d60*/  F2FP.TF32.F32.PACK_B R9, R9 ;  /* 0x00000009ff09723e */ /* 0x000fe400024050ff */
[----:B------:R-:W-:Y:S02]  /*6d70*/  F2FP.TF32.F32.PACK_B R10, R10 ;  /* 0x0000000aff0a723e */ /* 0x000fe400024050ff */
[----:B------:R-:W-:Y:S02]  /*6d80*/  F2FP.TF32.F32.PACK_B R11, R11 ;  /* 0x0000000bff0b723e */ /* 0x000fe400024050ff */
[----:B------:R-:W-:Y:S02]  /*6d90*/  F2FP.TF32.F32.PACK_B R12, R12 ;  /* 0x0000000cff0c723e */ /* 0x000fe400024050ff */
[----:B------:R-:W-:Y:S01]  /*6da0*/  F2FP.TF32.F32.PACK_B R13, R13 ;  /* 0x0000000dff0d723e */ /* 0x000fe200024050ff */
[----:B------:R1:W-:Y:S01]  /*6db0*/  STSM.16.M88.4 [R85+0x2000], R8 ;  /* 0x0020000855007844 */ /* 0x0003e20000000200 */
[----:B------:R-:W-:Y:S02]  /*6dc0*/  F2FP.TF32.F32.PACK_B R14, R14 ;  /* 0x0000000eff0e723e */ /* 0x000fe400024050ff */
[----:B------:R-:W-:Y:S02]  /*6dd0*/  F2FP.TF32.F32.PACK_B R15, R15 ;  /* 0x0000000fff0f723e */ /* 0x000fe400024050ff */
[----:B------:R-:W-:Y:S02]  /*6de0*/  LEA R0, R87, UR48, 0x3 ;  /* 0x0000003057007c11 */ /* 0x000fe4000f8e18ff */
[----:B------:R-:W-:Y:S01]  /*6df0*/  @P6 SHF.L.U32 R2, R74, 0x1f, RZ ;  /* 0x0000001f4a026819 */ /* 0x000fe200000006ff */
[----:B------:R1:W-:Y:S01]  /*6e00*/  STSM.16.M88.4 [R86+0x2000], R12 ;  /* 0x0020000c56007844 */ /* 0x0003e20000000200 */
        /* <DEDUP_REMOVED lines=8> */
[----:B------:R-:W-:Y:S02]  /*6e90*/  UIADD3 UR8, UP0, UPT, UR52, 0x680, URZ ;  /* 0x0000068034087890 */ /* 0x000fe4000ff1e0ff */
[----:B------:R-:W-:Y:S02]  /*6ea0*/  UIADD3 UR5, UPT, UPT, UR41, 0x20, URZ ;  /* 0x0000002029057890 */ /* 0x000fe4000fffe0ff */
[----:B------:R-:W-:Y:S02]  /*6eb0*/  UIADD3 UR4, UPT, UPT, UR48, 0x2400, URZ ;  /* 0x0000240030047890 */ /* 0x000fe4000fffe0ff */
[----:B------:R-:W-:Y:S01]  /*6ec0*/  UIADD3.X UR9, UPT, UPT, URZ, UR53, URZ, UP0, !UPT ;  /* 0x00000035ff097290 */ /* 0x000fe200087fe4ff */
[----:B------:R-:W-:Y:S01]  /*6ed0*/  UMOV UR6, UR42 ;  /* 0x0000002a00067c82 */ /* 0x000fe20008000000 */
[----:B------:R-:W-:Y:S07]  /*6ee0*/  UMOV UR7, UR36 ;  /* 0x0000002400077c82 */ /* 0x000fee0008000000 */
[----:B------:R2:W-:Y:S01]  /*6ef0*/  UTMASTG.3D [UR4], [UR8] ;  /* 0x00000004080073b5 */ /* 0x0005e20008010000 */
[----:B------:R0:W-:Y:S01]  /*6f00*/  UTMACMDFLUSH ;  /* 0x00000000000079b7 */ /* 0x0001e20000000000 */
[----:B--2---:R-:W-:Y:S04]  /*6f10*/  DEPBAR.LE SB0, 0x1 ;  /* 0x000080400000791a */ /* 0x004fe80000000000 */
.L_x_112:
[----:B------:R-:W-:Y:S05]  /*6f20*/  BSYNC.RECONVERGENT B0 ;  /* 0x0000000000007941 */ /* 0x000fea0003800200 */
.L_x_111:
[----:B------:R-:W-:Y:S01]  /*6f30*/  BAR.SYNC.DEFER_BLOCKING 0x1, 0x80 ;  /* 0x0042000000007b1d */ /* 0x000fe20000010000 */
[----:B------:R-:W-:Y:S04]  /*6f40*/  UIADD3 UR40, UPT, UPT, UR51, 0x1, URZ ;  /* 0x0000000133287890 */ /* 0x000fe8000fffe0ff */
[----:B------:R-:W-:Y:S04]  /*6f50*/  UISETP.NE.AND UP0, UPT, UR40, 0x4, UPT ;  /* 0x000000042800788c */ /* 0x000fe8000bf05270 */
[----:B------:R-:W-:Y:S01]  /*6f60*/  USEL UR40, UR40, URZ, UP0 ;  /* 0x000000ff28287287 */ /* 0x000fe20008000000 */
[----:B------:R2:W-:Y:S01]  /*6f70*/  @P6 SYNCS.ARRIVE.TRANS64.RED.A1T0 RZ, [R21+URZ], RZ ;  /* 0x000000ff15ff69a7 */ /* 0x0005e200081004ff */
[----:B------:R-:W-:Y:S01]  /*6f80*/  BSSY B1, `(.L_x_113) ;  /* 0x0000018000017945 */ /* 0x000fe20003800000 */
[----:B------:R-:W3:Y:S02]  /*6f90*/  @P6 SYNCS.PHASECHK.TRANS64.TRYWAIT P0, [R0+URZ+0x80], R2 ;  /* 0x00008002000065a7 */ /* 0x000ee400080011ff */
[----:B---3--:R-:W-:Y:S01]  /*6fa0*/  @P6 SEL R89, RZ, 0x1, !P0 ;  /* 0x00000001ff596807 */ /* 0x008fe20004000000 */
[----:B--2---:R-:W-:Y:S06]  /*6fb0*/  @!P6 BRA `(.L_x_114) ;  /* 0x000000000050e947 */ /* 0x004fec0003800000 */
        /* <DEDUP_REMOVED lines=8> */
[----:B------:R-:W-:Y:S04]  /*7040*/  SHF.L.U32 R5, R74, 0x1f, RZ ;  /* 0x0000001f4a057819 */ /* 0x000fe800000006ff */
[----:B------:R-:W1:Y:S02]  /*7050*/  SYNCS.PHASECHK.TRANS64.TRYWAIT P0, [R0+URZ+0x80], R5 ;  /* 0x00008005000075a7 */ /* 0x000e6400080011ff */
[----:B-1----:R-:W-:Y:S05]  /*7060*/  @!P0 BRA `(.L_x_117) ;  /* 0x0000002000508947 */ /* 0x002fea0003800000 */
.L_x_116:
[----:B------:R-:W-:Y:S05]  /*7070*/  BSYNC B0 ;  /* 0x0000000000007941 */ /* 0x000fea0003800000 */
.L_x_115:
[----:B------:R-:W-:Y:S02]  /*7080*/  ISETP.NE.AND P0, PT, R90, RZ, PT ;  /* 0x000000ff5a00720c */ /* 0x000fe40003f05270 */
[----:B------:R-:W-:Y:S11]  /*7090*/  IADD3 R87, PT, PT, R87, 0x1, RZ ;  /* 0x0000000157577810 */ /* 0x000ff60007ffe0ff */
[----:B-1----:R-:W-:Y:S01]  /*70a0*/  @P0 IMAD.IADD R0, R75, 0x1, R2 ;  /* 0x000000014b000824 */ /* 0x002fe200078e0202 */
[----:B------:R-:W-:Y:S05]  /*70b0*/  @P0 WARPSYNC.ALL ;  /* 0x0000000000000948 */ /* 0x000fea0003800000 */
[----:B------:R2:W3:Y:S04]  /*70c0*/  @P0 LDSM.16.M88.4 R52, [R4+UR48+0x400] ;  /* 0x000400300434083b */ /* 0x0004e80008000200 */
[----:B------:R2:W4:Y:S04]  /*70d0*/  @P0 LDSM.16.M88.4 R48, [R3+0x400] ;  /* 0x000400000330083b */ /* 0x0005280000000200 */
[----:B------:R2:W1:Y:S04]  /*70e0*/  @P0 LDSM.16.M88.4 R40, [R2+0x400] ;  /* 0x000400000228083b */ /* 0x0004680000000200 */
[----:B------:R2:W1:Y:S02]  /*70f0*/  @P0 LDSM.16.M88.4 R44, [R0+0x400] ;  /* 0x00040000002c083b */ /* 0x0004640000000200 */
.L_x_114:
[----:B------:R-:W-:Y:S05]  /*7100*/  BSYNC B1 ;  /* 0x0000000000017941 */ /* 0x000fea0003800000 */
.L_x_113:
[----:B--2---:R-:W-:Y:S05]  /*7110*/  VIADD R0, R34, 0x40 ;  /* 0x0000004022007836 */ /* 0x004fea0000000000 */
        /* <DEDUP_REMOVED lines=20> */
.L_x_118:
[----:B------:R-:W-:Y:S01]  /*7260*/  ISETP.NE.AND P6, PT, R81, RZ, PT ;  /* 0x000000ff5100720c */ /* 0x000fe20003fc5270 */
[----:B------:R-:W-:Y:S05]  /*7270*/  WARPSYNC.ALL ;  /* 0x0000000000007948 */ /* 0x000fea0003800000 */
[----:B------:R-:W-:Y:S01]  /*7280*/  R2UR UR4, R34 ;  /* 0x00000000220472ca */ /* 0x000fe200000e0000 */
[----:B------:R-:W-:Y:S01]  /*7290*/  IMAD.U32 R0, RZ, RZ, UR40 ;  /* 0x00000028ff007e24 */ /* 0x000fe2000f8e00ff */
[----:B---3--:R-:W-:Y:S01]  /*72a0*/  LOP3.LUT R20, R52, 0xffffe000, RZ, 0xc0, !PT ;  /* 0xffffe00034147812 */ /* 0x008fe200078ec0ff */
        /* <DEDUP_REMOVED lines=24> */
[----:B----4-:R-:W-:Y:S01]  /*7430*/  LOP3.LUT R18, R48, 0xffffe000, RZ, 0xc0, !PT ;  /* 0xffffe00030127812 */ /* 0x010fe200078ec0ff */
        /* <DEDUP_REMOVED lines=68> */
.L_x_120:
[----:B------:R-:W-:Y:S05]  /*7880*/  BSYNC.RECONVERGENT B0 ;  /* 0x0000000000007941 */ /* 0x000fea0003800200 */
.L_x_119:
        /* <DEDUP_REMOVED lines=12> */
[----:B------:R-:W-:Y:S04]  /*7950*/  @P1 IMAD R87, R87, 0x2000, R88 ;  /* 0x0000200057571824 */ /* 0x000fe800078e0258 */
[----:B------:R-:W-:Y:S05]  /*7960*/  @P1 VIADD R3, R87, UR48 ;  /* 0x0000003057031c36 */ /* 0x000fea0008000000 */
[----:B------:R-:W-:Y:S01]  /*7970*/  @P1 IADD3 R91, PT, PT, R91, R3, RZ ;  /* 0x000000035b5b1210 */ /* 0x000fe20007ffe0ff */
[----:B------:R-:W-:Y:S01]  /*7980*/  @P1 IMAD.IADD R3, R75, 0x1, R3 ;  /* 0x000000014b031824 */ /* 0x000fe200078e0203 */
[----:B------:R-:W-:Y:S06]  /*7990*/  @P0 BRA `(.L_x_124) ;  /* 0x00000000000c0947 */ /* 0x000fec0003800000 */
[----:B------:R-:W-:Y:S04]  /*79a0*/  SHF.L.U32 R0, R74, 0x1f, RZ ;  /* 0x0000001f4a007819 */ /* 0x000fe800000006ff */
[----:B------:R-:W2:Y:S02]  /*79b0*/  SYNCS.PHASECHK.TRANS64.TRYWAIT P0, [R2+URZ+0x80], R0 ;  /* 0x00008000020075a7 */ /* 0x000ea400080011ff */
[----:B--2---:R-:W-:Y:S05]  /*79c0*/  @!P0 BRA `(.L_x_125) ;  /* 0x00000018000c8947 */ /* 0x004fea0003800000 */
.L_x_124:
[----:B------:R-:W-:Y:S05]  /*79d0*/  BSYNC B0 ;  /* 0x0000000000007941 */ /* 0x000fea0003800000 */
.L_x_123:
[----:B------:R-:W-:Y:S11]  /*79e0*/  ISETP.NE.AND P0, PT, R90, RZ, PT ;  /* 0x000000ff5a00720c */ /* 0x000ff60003f05270 */
[----:B------:R-:W-:Y:S02]  /*79f0*/  @!UPT UIADD3 URZ, UPT, UPT, URZ, URZ, URZ ;  /* 0x000000fffffff290 */ /* 0x000fe4000fffe0ff */
[----:B--2---:R-:W-:Y:S01]  /*7a00*/  @P0 IADD3 R0, PT, PT, R75, R91, RZ ;  /* 0x0000005b4b000210 */ /* 0x004fe20007ffe0ff */
[----:B------:R-:W-:Y:S05]  /*7a10*/  @P0 WARPSYNC.ALL ;  /* 0x0000000000000948 */ /* 0x000fea0003800000 */
[----:B------:R2:W3:Y:S04]  /*7a20*/  @P0 LDSM.16.M88.4 R52, [R87+UR48+0x400] ;  /* 0x000400305734083b */ /* 0x0004e80008000200 */
[----:B------:R2:W4:Y:S04]  /*7a30*/  @P0 LDSM.16.M88.4 R48, [R3+0x400] ;  /* 0x000400000330083b */ /* 0x0005280000000200 */
[----:B------:R2:W1:Y:S04]  /*7a40*/  @P0 LDSM.16.M88.4 R40, [R91+0x400] ;  /* 0x000400005b28083b */ /* 0x0004680000000200 */
[----:B------:R2:W1:Y:S02]  /*7a50*/  @P0 LDSM.16.M88.4 R44, [R0+0x400] ;  /* 0x00040000002c083b */ /* 0x0004640000000200 */
.L_x_122:
[----:B------:R-:W-:Y:S05]  /*7a60*/  BSYNC B1 ;  /* 0x0000000000017941 */ /* 0x000fea0003800000 */
.L_x_121:
        /* <DEDUP_REMOVED lines=21> */
.L_x_126:
[----:B------:R-:W-:Y:S01]  /*7bc0*/  ISETP.NE.AND P0, PT, R77, RZ, PT ;  /* 0x000000ff4d00720c */ /* 0x000fe20003f05270 */
[----:B------:R-:W-:Y:S05]  /*7bd0*/  WARPSYNC.ALL ;  /* 0x0000000000007948 */ /* 0x000fea0003800000 */
[----:B------:R-:W-:Y:S01]  /*7be0*/  R2UR UR4, R34 ;  /* 0x00000000220472ca */ /* 0x000fe200000e0000 */
[----:B------:R-:W-:Y:S01]  /*7bf0*/  BSSY.RECONVERGENT B0, `(.L_x_127) ;  /* 0x000005c000007945 */ /* 0x000fe20003800200 */
[----:B------:R-:W-:Y:S02]  /*7c00*/  R2UR UR5, R84 ;  /* 0x00000000540572ca */ /* 0x000fe400000e0000 */
[----:B---3--:R-:W-:Y:S02]  /*7c10*/  LOP3.LUT R0, R52, 0xffffe000, RZ, 0xc0, !PT ;  /* 0xffffe00034007812 */ /* 0x008fe400078ec0ff */
[----:B------:R-:W-:Y:S02]  /*7c20*/  LOP3.LUT R2, R53, 0xffffe000, RZ, 0xc0, !PT ;  /* 0xffffe00035027812 */ /* 0x000fe400078ec0ff */
[----:B------:R-:W-:Y:S02]  /*7c30*/  LOP3.LUT R3, R54, 0xffffe000, RZ, 0xc0, !PT ;  /* 0xffffe00036037812 */ /* 0x000fe400078ec0ff */
[----:B------:R-:W-:Y:S02]  /*7c40*/  LOP3.LUT R20, R55, 0xffffe000, RZ, 0xc0, !PT ;  /* 0xffffe00037147812 */ /* 0x000fe400078ec0ff */
[----:B----4-:R-:W-:Y:S01]  /*7c50*/  LOP3.LUT R21, R48, 0xffffe000, RZ, 0xc0, !PT ;  /* 0xffffe00030157812 */ /* 0x010fe200078ec0ff */
[----:B-1----:R-:W1:Y:S01]  /*7c60*/  LDTM.16dp128bit.x8 R4, tmem[UR4+0x60] ;  /* 0x00006004000479ee */ /* 0x002e620008180000 */
[----:B------:R-:W-:Y:S01]  /*7c70*/  LOP3.LUT R34, R49, 0xffffe000, RZ, 0xc0, !PT ;  /* 0xffffe00031227812 */ /* 0x000fe200078ec0ff */
[----:B------:R-:W-:Y:S01]  /*7c80*/  UIADD3 UR5, UPT, UPT, UR5, 0x110, URZ ;  /* 0x0000011005057890 */ /* 0x000fe2000fffe0ff */
[----:B------:R-:W-:Y:S01]  /*7c90*/  LOP3.LUT R36, R50, 0xffffe000, RZ, 0xc0, !PT ;  /* 0xffffe00032247812 */ /* 0x000fe200078ec0ff */
[----:B------:R-:W-:Y:S01]  /*7ca0*/  NOP ;  /* 0x0000000000007918 */ /* 0x000fe20000000000 */
[----:B------:R-:W-:Y:S01]  /*7cb0*/  LOP3.LUT R37, R51, 0xffffe000, RZ, 0xc0, !PT ;  /* 0xffffe00033257812 */ /* 0x000fe200078ec0ff */
[----:B------:R-:W-:Y:S01]  /*7cc0*/  UPRMT UR5, UR37, 0x654, UR5 ;  /* 0x0000065425057896 */ /* 0x000fe20008000005 */
[----:B------:R-:W-:Y:S02]  /*7cd0*/  LOP3.LUT R38, R40, 0xffffe000, RZ, 0xc0, !PT ;  /* 0xffffe00028267812 */ /* 0x000fe400078ec0ff */
[----:B------:R-:W-:Y:S02]  /*7ce0*/  LOP3.LUT R39, R41, 0xffffe000, RZ, 0xc0, !PT ;  /* 0xffffe00029277812 */ /* 0x000fe400078ec0ff */
[----:B------:R-:W-:Y:S02]  /*7cf0*/  LOP3.LUT R40, R42, 0xffffe000, RZ, 0xc0, !PT ;  /* 0xffffe0002a287812 */ /* 0x000fe400078ec0ff */
[----:B------:R-:W-:Y:S02]  /*7d00*/  LOP3.LUT R41, R43, 0xffffe000, RZ, 0xc0, !PT ;  /* 0xffffe0002b297812 */ /* 0x000fe400078ec0ff */
[----:B------:R-:W-:Y:S01]  /*7d10*/  LOP3.LUT R42, R44, 0xffffe000, RZ, 0xc0, !PT ;  /* 0xffffe0002c2a7812 */ /* 0x000fe200078ec0ff */
[----:B-1----:R-:W-:Y:S01]  /*7d20*/  SYNCS.ARRIVE.TRANS64.RED.A1T0 RZ, [UR5], RZ ;  /* 0x000000ffffff79a7 */ /* 0x002fe20008100405 */
[----:B------:R-:W-:Y:S02]  /*7d30*/  LOP3.LUT R43, R45, 0xffffe000, RZ, 0xc0, !PT ;  /* 0xffffe0002d2b7812 */ /* 0x000fe400078ec0ff */
[----:B------:R-:W-:Y:S02]  /*7d40*/  LOP3.LUT R44, R46, 0xffffe000, RZ, 0xc0, !PT ;  /* 0xffffe0002e2c7812 */ /* 0x000fe400078ec0ff */
[----:B------:R-:W-:Y:S01]  /*7d50*/  LOP3.LUT R45, R47, 0xffffe000, RZ, 0xc0, !PT ;  /* 0xffffe0002f2d7812 */ /* 0x000fe200078ec0ff */
[C---:B------:R-:W-:Y:S01]  /*7d60*/  FMUL R4, R33.reuse, R4 ;  /* 0x0000000421047220 */ /* 0x040fe20000400000 */
[C---:B------:R-:W-:Y:S01]  /*7d70*/  FMUL R5, R33.reuse, R5 ;  /* 0x0000000521057220 */ /* 0x040fe20000400000 */
[C---:B------:R-:W-:Y:S01]  /*7d80*/  FMUL R6, R33.reuse, R6 ;  /* 0x0000000621067220 */ /* 0x040fe20000400000 */
[----:B------:R-:W-:Y:S01]  /*7d90*/  FMUL R7, R33, R7 ;  /* 0x0000000721077220 */ /* 0x000fe20000400000 */
[----:B------:R-:W-:Y:S01]  /*7da0*/  FFMA R4, R35, R0, R4 ;  /* 0x0000000023047223 */ /* 0x000fe20000000004 */
[----:B------:R-:W-:Y:S01]  /*7db0*/  FMUL R8, R33, R8 ;  /* 0x0000000821087220 */ /* 0x000fe20000400000 */
[----:B------:R-:W-:Y:S01]  /*7dc0*/  FFMA R5, R35, R2, R5 ;  /* 0x0000000223057223 */ /* 0x000fe20000000005 */
[----:B------:R-:W-:Y:S01]  /*7dd0*/  FMUL R9, R33, R9 ;  /* 0x0000000921097220 */ /* 0x000fe20000400000 */
[----:B------:R-:W-:Y:S01]  /*7de0*/  FFMA R6, R35, R3, R6 ;  /* 0x0000000323067223 */ /* 0x000fe20000000006 */
[----:B------:R-:W-:Y:S01]  /*7df0*/  F2FP.TF32.F32.PACK_B R4, R4 ;  /* 0x00000004ff04723e */ /* 0x000fe200024050ff */
[----:B------:R-:W-:Y:S01]  /*7e00*/  FMUL R10, R33, R10 ;  /* 0x0000000a210a7220 */ /* 0x000fe20000400000 */
[----:B------:R-:W-:Y:S01]  /*7e10*/  F2FP.TF32.F32.PACK_B R5, R5 ;  /* 0x00000005ff05723e */ /* 0x000fe200024050ff */
[----:B------:R-:W-:Y:S01]  /*7e20*/  FFMA R7, R35, R20, R7 ;  /* 0x0000001423077223 */ /* 0x000fe20000000007 */
[----:B------:R-:W-:Y:S01]  /*7e30*/  FMUL R11, R33, R11 ;  /* 0x0000000b210b7220 */ /* 0x000fe20000400000 */
        /* <DEDUP_REMOVED lines=8> */
[----:B------:R-:W-:Y:S01]  /*7ec0*/  F2FP.TF32.F32.PACK_B R6, R6 ;  /* 0x00000006ff06723e */ /* 0x000fe200024050ff */
[----:B------:R-:W-:Y:S01]  /*7ed0*/  FFMA R12, R35, R38, R12 ;  /* 0x00000026230c7223 */ /* 0x000fe2000000000c */
[----:B------:R-:W-:Y:S01]  /*7ee0*/  F2FP.TF32.F32.PACK_B R7, R7 ;  /* 0x00000007ff07723e */ /* 0x000fe200024050ff */
[----:B------:R-:W-:Y:S01]  /*7ef0*/  FMUL R16, R33, R16 ;  /* 0x0000001021107220 */ /* 0x000fe20000400000 */
[----:B------:R-:W-:Y:S01]  /*7f00*/  FFMA R13, R35, R39, R13 ;  /* 0x00000027230d7223 */ /* 0x000fe2000000000d */
[----:B------:R-:W-:Y:S01]  /*7f10*/  FMUL R17, R33, R17 ;  /* 0x0000001121117220 */ /* 0x000fe20000400000 */
[----:B------:R-:W-:Y:S01]  /*7f20*/  FFMA R14, R35, R40, R14 ;  /* 0x00000028230e7223 */ /* 0x000fe2000000000e */
[----:B------:R1:W-:Y:S01]  /*7f30*/  STSM.16.M88.4 [R83+0x6400], R4 ;  /* 0x0064000453007844 */ /* 0x0003e20000000200 */
[----:B------:R-:W-:Y:S01]  /*7f40*/  FMUL R18, R33, R18 ;  /* 0x0000001221127220 */ /* 0x000fe20000400000 */
[----:B------:R-:W-:Y:S01]  /*7f50*/  FFMA R15, R35, R41, R15 ;  /* 0x00000029230f7223 */ /* 0x000fe2000000000f */
[----:B------:R-:W-:Y:S01]  /*7f60*/  FMUL R19, R33, R19 ;  /* 0x0000001321137220 */ /* 0x000fe20000400000 */
[----:B------:R-:W-:Y:S01]  /*7f70*/  F2FP.TF32.F32.PACK_B R8, R8 ;  /* 0x00000008ff08723e */ /* 0x000fe200024050ff */
[C---:B------:R-:W-:Y:S01]  /*7f80*/  FFMA R16, R35.reuse, R42, R16 ;  /* 0x0000002a23107223 */ /* 0x040fe20000000010 */
[----:B------:R-:W-:Y:S01]  /*7f90*/  F2FP.TF32.F32.PACK_B R9, R9 ;  /* 0x00000009ff09723e */ /* 0x000fe200024050ff */
[C---:B------:R-:W-:Y:S01]  /*7fa0*/  FFMA R17, R35.reuse, R43, R17 ;  /* 0x0000002b23117223 */ /* 0x040fe20000000011 */
[----:B------:R-:W-:Y:S01]  /*7fb0*/  F2FP.TF32.F32.PACK_B R10, R10 ;  /* 0x0000000aff0a723e */ /* 0x000fe200024050ff */
[C---:B------:R-:W-:Y:S01]  /*7fc0*/  FFMA R18, R35.reuse, R44, R18 ;  /* 0x0000002c23127223 */ /* 0x040fe20000000012 */
[----:B------:R-:W-:Y:S01]  /*7fd0*/  F2FP.TF32.F32.PACK_B R11, R11 ;  /* 0x0000000bff0b723e */ /* 0x000fe200024050ff */
[----:B------:R-:W-:Y:S01]  /*7fe0*/  FFMA R19, R35, R45, R19 ;  /* 0x0000002d23137223 */ /* 0x000fe20000000013 */
[----:B------:R-:W-:Y:S02]  /*7ff0*/  F2FP.TF32.F32.PACK_B R12, R12 ;  /* 0x0000000cff0c723e */ /* 0x000fe400024050ff */
[----:B------:R-:W-:Y:S01]  /*8000*/  F2FP.TF32.F32.PACK_B R13, R13 ;  /* 0x0000000dff0d723e */ /* 0x000fe200024050ff */
[----:B------:R1:W-:Y:S01]  /*8010*/  STSM.16.M88.4 [R82+0x6400], R8 ;  /* 0x0064000852007844 */ /* 0x0003e20000000200 */
[----:B------:R-:W-:Y:S02]  /*8020*/  F2FP.TF32.F32.PACK_B R14, R14 ;  /* 0x0000000eff0e723e */ /* 0x000fe400024050ff */
[----:B------:R-:W-:Y:S02]  /*8030*/  F2FP.TF32.F32.PACK_B R15, R15 ;  /* 0x0000000fff0f723e */ /* 0x000fe400024050ff */
[----:B------:R-:W-:Y:S02]  /*8040*/  F2FP.TF32.F32.PACK_B R16, R16 ;  /* 0x00000010ff10723e */ /* 0x000fe400024050ff */
[----:B------:R-:W-:Y:S01]  /*8050*/  F2FP.TF32.F32.PACK_B R17, R17 ;  /* 0x00000011ff11723e */ /* 0x000fe200024050ff */
[----:B------:R1:W-:Y:S01]  /*8060*/  STSM.16.M88.4 [R85+0x6000], R12 ;  /* 0x0060000c55007844 */ /* 0x0003e20000000200 */
[----:B------:R-:W-:Y:S02]  /*8070*/  F2FP.TF32.F32.PACK_B R18, R18 ;  /* 0x00000012ff12723e */ /* 0x000fe400024050ff */
[----:B------:R-:W-:Y:S05]  /*8080*/  F2FP.TF32.F32.PACK_B R19, R19 ;  /* 0x00000013ff13723e */ /* 0x000fea00024050ff */
        /* <DEDUP_REMOVED lines=18> */
.L_x_128:
[----:B------:R-:W-:Y:S05]  /*81b0*/  BSYNC.RECONVERGENT B0 ;  /* 0x0000000000007941 */ /* 0x000fea0003800200 */
.L_x_127:
[----:B------:R-:W-:Y:S01]  /*81c0*/  BAR.SYNC.DEFER_BLOCKING 0x1, 0x80 ;  /* 0x0042000000007b1d */ /* 0x000fe20000010000 */
[----:B------:R-:W-:Y:S01]  /*81d0*/  UISETP.NE.AND UP0, UPT, UR49, -0x4, UPT ;  /* 0xfffffffc3100788c */ /* 0x000fe2000bf05270 */
[----:B------:R-:W-:Y:S08]  /*81e0*/  IADD3 R31, PT, PT, R31, 0x1, RZ ;  /* 0x000000011f1f7810 */ /* 0x000ff00007ffe0ff */
[----:B------:R-:W-:Y:S05]  /*81f0*/  BRA.U !UP0, `(.L_x_129) ;  /* 0x0000000108287547 */ /* 0x000fea000b800000 */
[----:B------:R-:W-:Y:S01]  /*8200*/  ISETP.NE.AND P0, PT, R81, RZ, PT ;  /* 0x000000ff5100720c */ /* 0x000fe20003f05270 */
[----:B------:R-:W-:Y:S01]  /*8210*/  IMAD.U32 R2, RZ, RZ, UR51 ;  /* 0x00000033ff027e24 */ /* 0x000fe2000f8e00ff */
[----:B------:R-:W-:Y:S01]  /*8220*/  UIADD3 UR51, UPT, UPT, UR51, 0x1, URZ ;  /* 0x0000000133337890 */ /* 0x000fe2000fffe0ff */
[----:B------:R-:W-:Y:S03]  /*8230*/  IMAD.U32 R0, RZ, RZ, UR37 ;  /* 0x00000025ff007e24 */ /* 0x000fe6000f8e00ff */
[----:B------:R-:W-:Y:S04]  /*8240*/  UISETP.NE.AND UP0, UPT, UR51, 0x4, UPT ;  /* 0x000000043300788c */ /* 0x000fe8000bf05270 */
[----:B------:R-:W-:Y:S03]  /*8250*/  USEL UR51, UR51, URZ, UP0 ;  /* 0x000000ff33337287 */ /* 0x000fe60008000000 */
[----:B------:R-:W-:Y:S05]  /*8260*/  @P0 LEA R2, R2, UR48, 0x3 ;  /* 0x0000003002020c11 */ /* 0x000fea000f8e18ff */
[----:B------:R-:W-:Y:S05]  /*8270*/  @P0 VIADD R2, R2, 0xa0 ;  /* 0x000000a002020836 */ /* 0x000fea0000000000 */
[----:B------:R-:W-:Y:S04]  /*8280*/  @P0 PRMT R0, R0, 0x654, R2 ;  /* 0x0000065400000816 */ /* 0x000fe80000000002 */
[----:B------:R2:W-:Y:S03]  /*8290*/  @P0 SYNCS.ARRIVE.TRANS64.RED.A1T0 RZ, [R0+URZ], RZ ;  /* 0x000000ff00ff09a7 */ /* 0x0005e600081004ff */
.L_x_129:
[----:B------:R-:W-:Y:S01]  /*82a0*/  ISETP.NE.AND P2, PT, R78, RZ, PT ;  /* 0x000000ff4e00720c */ /* 0x000fe20003f45270 */
[----:B------:R-:W-:Y:S01]  /*82b0*/  UIADD3 UR49, UPT, UPT, UR49, 0x4, URZ ;  /* 0x0000000431317890 */ /* 0x000fe2000fffe0ff */
[----:B------:R-:W-:Y:S01]  /*82c0*/  ISETP.NE.AND P0, PT, R80, 0x2, PT ;  /* 0x000000025000780c */ /* 0x000fe20003f05270 */
[----:B-1----:R-:W-:Y:S01]  /*82d0*/  IMAD.IADD R14, R29, 0x1, R62 ;  /* 0x000000011d0e7824 */ /* 0x002fe200078e023e */
[----:B------:R-:W-:Y:S01]  /*82e0*/  ISETP.NE.AND P1, PT, R31, 0x4, PT ;  /* 0x000000041f00780c */ /* 0x000fe20003f25270 */
[----:B------:R-:W-:Y:S01]  /*82f0*/  IMAD.IADD R15, R30, 0x1, R63 ;  /* 0x000000011e0f7824 */ /* 0x000fe200078e023f */
[----:B------:R-:W-:Y:S02]  /*8300*/  SEL R2, RZ, 0x1, P0 ;  /* 0x00000001ff027807 */ /* 0x000fe40000000000 */
[----:B--2---:R-:W-:Y:S02]  /*8310*/  SEL R0, RZ, 0x1, P1 ;  /* 0x00000001ff007807 */ /* 0x004fe40000800000 */
[----:B------:R-:W-:Y:S02]  /*8320*/  LOP3.LUT R72, R72, R2, RZ, 0x3c, !PT ;  /* 0x0000000248487212 */ /* 0x000fe400078e3cff */
[----:B------:R-:W-:Y:S02]  /*8330*/  LOP3.LUT R73, R73, R0, RZ, 0x3c, !PT ;  /* 0x0000000049497212 */ /* 0x000fe400078e3cff */
[----:B------:R-:W-:Y:S02]  /*8340*/  @P2 R2UR UR36, R71 ;  /* 0x00000000472422ca */ /* 0x000fe400000e0000 */
[----:B------:R-:W-:Y:S02]  /*8350*/  SEL R80, R80, RZ, P0 ;  /* 0x000000ff50507207 */ /* 0x000fe40000000000 */
[----:B------:R-:W-:Y:S01]  /*8360*/  SEL R31, R31, RZ, P1 ;  /* 0x000000ff1f1f7207 */ /* 0x000fe20000800000 */
[----:B------:R-:W-:Y:S10]  /*8370*/  @P2 BRA `(.L_x_130) ;  /* 0xffffffcc00082947 */ /* 0x000ff4000383ffff */
[----:B------:R-:W-:-:S09]  /*8380*/  UISETP.NE.AND UP0, UPT, UR50, URZ, UPT ;  /* 0x000000ff3200728c */ /* 0x000fd2000bf05270 */
[----:B------:R-:W-:Y:S05]  /*8390*/  BRA.U !UP0, `(.L_x_131) ;  /* 0x0000000108487547 */ /* 0x000fea000b800000 */
[----:B------:R-:W1:Y:S02]  /*83a0*/  LDCU.64 UR4, c[0x0][0x890] ;  /* 0x00011200ff0477ac */ /* 0x000e640008000a00 */
[----:B-1----:R-:W-:-:S04]  /*83b0*/  UISETP.NE.U32.AND UP0, UPT, UR4, URZ, UPT ;  /* 0x000000ff0400728c */ /* 0x002fc8000bf05070 */
[----:B------:R-:W-:-:S09]  /*83c0*/  UISETP.NE.AND.EX UP0, UPT, UR5, URZ, UPT, UP0 ;  /* 0x000000ff0500728c */ /* 0x000fd2000bf05300 */
[----:B------:R-:W-:Y:S05]  /*83d0*/  BRA.U UP0, `(.L_x_132) ;  /* 0x00000001000c7547 */ /* 0x000fea000b800000 */
[----:B------:R-:W-:-:S13]  /*83e0*/  FSETP.NEU.AND P0, PT, R35, RZ, PT ;  /* 0x000000ff2300720b */ /* 0x000fda0003f0d000 */
[----:B------:R-:W-:Y:S05]  /*83f0*/  @!P0 EXIT ;  /* 0x000000000000894d */ /* 0x000fea0003800000 */
[----:B------:R-:W-:Y:S05]  /*8400*/  BRA `(.L_x_131) ;  /* 0x00000000002c7947 */ /* 0x000fea0003800000 */
.L_x_132:
[----:B------:R-:W-:Y:S01]  /*8410*/  ISETP.NE.AND P0, PT, R79, RZ, PT ;  /* 0x000000ff4f00720c */ /* 0x000fe20003f05270 */
[----:B------:R-:W-:-:S12]  /*8420*/  BSSY.RECONVERGENT B0, `(.L_x_131) ;  /* 0x0000009000007945 */ /* 0x000fd80003800200 */
[----:B------:R-:W-:Y:S05]  /*8430*/  @P0 BRA `(.L_x_133) ;  /* 0x0000000000140947 */ /* 0x000fea0003800000 */
[----:B------:R-:W1:Y:S02]  /*8440*/  LDCU.64 UR4, c[0x0][0x888] ;  /* 0x00011100ff0477ac */ /* 0x000e640008000a00 */
[----:B-1----:R-:W-:-:S04]  /*8450*/  ISETP.NE.U32.AND P0, PT, RZ, UR4, PT ;  /* 0x00000004ff007c0c */ /* 0x002fc8000bf05070 */
[----:B------:R-:W-:-:S13]  /*8460*/  ISETP.NE.AND.EX P0, PT, RZ, UR5, PT, P0 ;  /* 0x00000005ff007c0c */ /* 0x000fda000bf05300 */
[----:B------:R-:W-:Y:S05]  /*8470*/  @!P0 EXIT ;  /* 0x000000000000894d */ /* 0x000fea0003800000 */
[----:B------:R-:W-:Y:S05]  /*8480*/  BRA `(.L_x_134) ;  /* 0x0000000000087947 */ /* 0x000fea0003800000 */
.L_x_133:
[----:B------:R-:W-:-:S13]  /*8490*/  FSETP.NEU.AND P0, PT, R35, RZ, PT ;  /* 0x000000ff2300720b */ /* 0x000fda0003f0d000 */
[----:B------:R-:W-:Y:S05]  /*84a0*/  @!P0 EXIT ;  /* 0x000000000000894d */ /* 0x000fea0003800000 */
.L_x_134:
[----:B------:R-:W-:Y:S05]  /*84b0*/  BSYNC.RECONVERGENT B0 ;  /* 0x0000000000007941 */ /* 0x000fea0003800200 */
.L_x_131:
[----:B------:R-:W-:Y:S01]  /*84c0*/  ULEA UR4, UR51, UR48, 0x3 ;  /* 0x0000003033047291 */ /* 0x000fe2000f8e18ff */
[----:B------:R-:W-:-:S04]  /*84d0*/  DEPBAR.LE SB0, 0x0 ;  /* 0x000080000000791a */ /* 0x000fc80000000000 */
[----:B------:R-:W-:-:S04]  /*84e0*/  UIADD3 UR4, UPT, UPT, UR4, 0xa0, URZ ;  /* 0x000000a004047890 */ /* 0x000fc8000fffe0ff */
[----:B------:R-:W-:-:S09]  /*84f0*/  UPRMT UR4, UR37, 0x654, UR4 ;  /* 0x0000065425047896 */ /* 0x000fd20008000004 */
[----:B------:R-:W-:Y:S01]  /*8500*/  SYNCS.ARRIVE.TRANS64.RED.A1T0 RZ, [UR4], RZ ;  /* 0x000000ffffff79a7 */ /* 0x000fe20008100404 */
[----:B------:R-:W-:Y:S05]  /*8510*/  EXIT ;  /* 0x000000000000794d */ /* 0x000fea0003800000 */
.L_x_19:
[----:B--2---:R2:W1:Y:S02]  /*8520*/  SYNCS.PHASECHK.TRANS64.TRYWAIT P0, [R2+URZ+0x140], R3 ;  /* 0x00014003020075a7 */ /* 0x00446400080011ff */
[----:B-1----:R-:W-:Y:S05]  /*8530*/  @!P0 NANOSLEEP.SYNCS 0x989680 ;  /* 0x009896800000895d */ /* 0x002fea0003900000 */
[----:B------:R-:W1:Y:S02]  /*8540*/  @!P0 SYNCS.PHASECHK.TRANS64 P0, [R2+URZ+0x140], R3 ;  /* 0x00014003020085a7 */ /* 0x000e6400080010ff */
[----:B-1----:R-:W-:Y:S05]  /*8550*/  @!P0 BRA `(.L_x_19) ;  /* 0xfffffffc00f08947 */ /* 0x002fea000383ffff */
[----:B------:R-:W-:Y:S05]  /*8560*/  BRA `(.L_x_135) ;  /* 0xffffff90003c7947 */ /* 0x000fea000383ffff */
.L_x_22:
[----:B-1----:R-:W-:-:S07]  /*8570*/  MOV R2, UR33 ;  /* 0x0000002100027c02 */ /* 0x002fce0008000f00 */
.L_x_136:
[----:B-1----:R1:W2:Y:S02]  /*8580*/  SYNCS.PHASECHK.TRANS64.TRYWAIT P0, [R2+URZ+0x40], R4 ;  /* 0x00004004020075a7 */ /* 0x0022a400080011ff */
[----:B--2---:R-:W-:Y:S05]  /*8590*/  @!P0 NANOSLEEP.SYNCS 0x989680 ;  /* 0x009896800000895d */ /* 0x004fea0003900000 */
[----:B------:R-:W2:Y:S02]  /*85a0*/  @!P0 SYNCS.PHASECHK.TRANS64 P0, [R2+URZ+0x40], R4 ;  /* 0x00004004020085a7 */ /* 0x000ea400080010ff */
[----:B--2---:R-:W-:Y:S05]  /*85b0*/  @!P0 BRA `(.L_x_136) ;  /* 0xfffffffc00f08947 */ /* 0x004fea000383ffff */
[----:B------:R-:W-:Y:S05]  /*85c0*/  BRA `(.L_x_21) ;  /* 0xffffff90008c7947 */ /* 0x000fea000383ffff */
.L_x_28:
[----:B-1----:R-:W-:-:S07]  /*85d0*/  MOV R2, UR17 ;  /* 0x0000001100027c02 */ /* 0x002fce0008000f00 */
.L_x_137:
[----:B-1----:R1:W2:Y:S02]  /*85e0*/  SYNCS.PHASECHK.TRANS64.TRYWAIT P0, [R2+URZ+0x40], R4 ;  /* 0x00004004020075a7 */ /* 0x0022a400080011ff */
[----:B--2---:R-:W-:Y:S05]  /*85f0*/  @!P0 NANOSLEEP.SYNCS 0x989680 ;  /* 0x009896800000895d */ /* 0x004fea0003900000 */
[----:B------:R-:W2:Y:S02]  /*8600*/  @!P0 SYNCS.PHASECHK.TRANS64 P0, [R2+URZ+0x40], R4 ;  /* 0x00004004020085a7 */ /* 0x000ea400080010ff */
[----:B--2---:R-:W-:Y:S05]  /*8610*/  @!P0 BRA `(.L_x_137) ;  /* 0xfffffffc00f08947 */ /* 0x004fea000383ffff */
[----:B------:R-:W-:Y:S05]  /*8620*/  BRA `(.L_x_27) ;  /* 0xffffff9400347947 */ /* 0x000fea000383ffff */
.L_x_32:
[----:B-1----:R1:W2:Y:S02]  /*8630*/  SYNCS.PHASECHK.TRANS64.TRYWAIT P0, [R2+URZ+0xd0], R3 ;  /* 0x0000d003020075a7 */ /* 0x0022a400080011ff */
[----:B--2---:R-:W-:Y:S05]  /*8640*/  @!P0 NANOSLEEP.SYNCS 0x989680 ;  /* 0x009896800000895d */ /* 0x004fea0003900000 */
[----:B------:R-:W2:Y:S02]  /*8650*/  @!P0 SYNCS.PHASECHK.TRANS64 P0, [R2+URZ+0xd0], R3 ;  /* 0x0000d003020085a7 */ /* 0x000ea400080010ff */
[----:B--2---:R-:W-:Y:S05]  /*8660*/  @!P0 BRA `(.L_x_32) ;  /* 0xfffffffc00f08947 */ /* 0x004fea000383ffff */
[----:B------:R-:W-:Y:S05]  /*8670*/  BRA `(.L_x_138) ;  /* 0xffffff9400c47947 */ /* 0x000fea000383ffff */
.L_x_36:
[----:B----4-:R-:W-:-:S07]  /*8680*/  MOV R0, UR5 ;  /* 0x0000000500007c02 */ /* 0x010fce0008000f00 */
.L_x_139:
[----:B-1----:R1:W2:Y:S02]  /*8690*/  SYNCS.PHASECHK.TRANS64.TRYWAIT P0, [R0+URZ], R2 ;  /* 0x00000002000075a7 */ /* 0x0022a400080011ff */
[----:B--2---:R-:W-:Y:S05]  /*86a0*/  @!P0 NANOSLEEP.SYNCS 0x989680 ;  /* 0x009896800000895d */ /* 0x004fea0003900000 */
[----:B------:R-:W2:Y:S02]  /*86b0*/  @!P0 SYNCS.PHASECHK.TRANS64 P0, [R0+URZ], R2 ;  /* 0x00000002000085a7 */ /* 0x000ea400080010ff */
[----:B--2---:R-:W-:Y:S05]  /*86c0*/  @!P0 BRA `(.L_x_139) ;  /* 0xfffffffc00f08947 */ /* 0x004fea000383ffff */
[----:B------:R-:W-:Y:S05]  /*86d0*/  BRA `(.L_x_140) ;  /* 0xffffff9c00347947 */ /* 0x000fea000383ffff */
.L_x_37:
[----:B----4-:R-:W-:-:S07]  /*86e0*/  MOV R0, UR5 ;  /* 0x0000000500007c02 */ /* 0x010fce0008000f00 */
.L_x_141:
[----:B-1----:R1:W2:Y:S02]  /*86f0*/  SYNCS.PHASECHK.TRANS64.TRYWAIT P0, [R0+URZ], R3 ;  /* 0x00000003000075a7 */ /* 0x0022a400080011ff */
[----:B--2---:R-:W-:Y:S05]  /*8700*/  @!P0 NANOSLEEP.SYNCS 0x989680 ;  /* 0x009896800000895d */ /* 0x004fea0003900000 */
[----:B------:R-:W2:Y:S02]  /*8710*/  @!P0 SYNCS.PHASECHK.TRANS64 P0, [R0+URZ], R3 ;  /* 0x00000003000085a7 */ /* 0x000ea400080010ff */
[----:B--2---:R-:W-:Y:S05]  /*8720*/  @!P0 BRA `(.L_x_141) ;  /* 0xfffffffc00f08947 */ /* 0x004fea000383ffff */
[----:B------:R-:W-:Y:S05]  /*8730*/  BRA `(.L_x_142) ;  /* 0xffffff9c00407947 */ /* 0x000fea000383ffff */
.L_x_38:
[----:B----4-:R-:W-:-:S07]  /*8740*/  MOV R0, UR5 ;  /* 0x0000000500007c02 */ /* 0x010fce0008000f00 */
.L_x_143:
[----:B-1----:R1:W2:Y:S02]  /*8750*/  SYNCS.PHASECHK.TRANS64.TRYWAIT P0, [R0+URZ], R3 ;  /* 0x00000003000075a7 */ /* 0x0022a400080011ff */
[----:B--2---:R-:W-:Y:S05]  /*8760*/  @!P0 NANOSLEEP.SYNCS 0x989680 ;  /* 0x009896800000895d */ /* 0x004fea0003900000 */
[----:B------:R-:W2:Y:S02]  /*8770*/  @!P0 SYNCS.PHASECHK.TRANS64 P0, [R0+URZ], R3 ;  /* 0x00000003000085a7 */ /* 0x000ea400080010ff */
[----:B--2---:R-:W-:Y:S05]  /*8780*/  @!P0 BRA `(.L_x_143) ;  /* 0xfffffffc00f08947 */ /* 0x004fea000383ffff */
[----:B------:R-:W-:Y:S05]  /*8790*/  BRA `(.L_x_144) ;  /* 0xffffff9c004c7947 */ /* 0x000fea000383ffff */
.L_x_39:
[----:B----4-:R-:W-:-:S07]  /*87a0*/  MOV R0, UR5 ;  /* 0x0000000500007c02 */ /* 0x010fce0008000f00 */
.L_x_145:
[----:B-1----:R1:W2:Y:S02]  /*87b0*/  SYNCS.PHASECHK.TRANS64.TRYWAIT P0, [R0+URZ], R3 ;  /* 0x00000003000075a7 */ /* 0x0022a400080011ff */
[----:B--2---:R-:W-:Y:S05]  /*87c0*/  @!P0 NANOSLEEP.SYNCS 0x989680 ;  /* 0x009896800000895d */ /* 0x004fea0003900000 */
[----:B------:R-:W2:Y:S02]  /*87d0*/  @!P0 SYNCS.PHASECHK.TRANS64 P0, [R0+URZ], R3 ;  /* 0x00000003000085a7 */ /* 0x000ea400080010ff */
[----:B--2---:R-:W-:Y:S05]  /*87e0*/  @!P0 BRA `(.L_x_145) ;  /* 0xfffffffc00f08947 */ /* 0x004fea000383ffff */
[----:B------:R-:W-:Y:S05]  /*87f0*/  BRA `(.L_x_146) ;  /* 0xffffff9c00587947 */ /* 0x000fea000383ffff */
.L_x_40:
[----:B----4-:R-:W-:-:S07]  /*8800*/  MOV R0, UR5 ;  /* 0x0000000500007c02 */ /* 0x010fce0008000f00 */
.L_x_147:
[----:B-1----:R1:W2:Y:S02]  /*8810*/  SYNCS.PHASECHK.TRANS64.TRYWAIT P0, [R0+URZ], R3 ;  /* 0x00000003000075a7 */ /* 0x0022a400080011ff */
[----:B--2---:R-:W-:Y:S05]  /*8820*/  @!P0 NANOSLEEP.SYNCS 0x989680 ;  /* 0x009896800000895d */ /* 0x004fea0003900000 */
[----:B------:R-:W2:Y:S02]  /*8830*/  @!P0 SYNCS.PHASECHK.TRANS64 P0, [R0+URZ], R3 ;  /* 0x00000003000085a7 */ /* 0x000ea400080010ff */
[----:B--2---:R-:W-:Y:S05]  /*8840*/  @!P0 BRA `(.L_x_147) ;  /* 0xfffffffc00f08947 */ /* 0x004fea000383ffff */
[----:B------:R-:W-:Y:S05]  /*8850*/  BRA `(.L_x_148) ;  /* 0xffffff9c00647947 */ /* 0x000fea000383ffff */
.L_x_41:
[----:B----4-:R-:W-:-:S07]  /*8860*/  MOV R0, UR5 ;  /* 0x0000000500007c02 */ /* 0x010fce0008000f00 */
.L_x_149:
[----:B-1----:R1:W2:Y:S02]  /*8870*/  SYNCS.PHASECHK.TRANS64.TRYWAIT P0, [R0+URZ], R3 ;  /* 0x00000003000075a7 */ /* 0x0022a400080011ff */
[----:B--2---:R-:W-:Y:S05]  /*8880*/  @!P0 NANOSLEEP.SYNCS 0x989680 ;  /* 0x009896800000895d */ /* 0x004fea0003900000 */
[----:B------:R-:W2:Y:S02]  /*8890*/  @!P0 SYNCS.PHASECHK.TRANS64 P0, [R0+URZ], R3 ;  /* 0x00000003000085a7 */ /* 0x000ea400080010ff */
[----:B--2---:R-:W-:Y:S05]  /*88a0*/  @!P0 BRA `(.L_x_149) ;  /* 0xfffffffc00f08947 */ /* 0x004fea000383ffff */
[----:B------:R-:W-:Y:S05]  /*88b0*/  BRA `(.L_x_150) ;  /* 0xffffff9c00707947 */ /* 0x000fea000383ffff */
.L_x_42:
[----:B----4-:R-:W-:-:S07]  /*88c0*/  MOV R0, UR5 ;  /* 0x0000000500007c02 */ /* 0x010fce0008000f00 */
.L_x_151:
[----:B-1----:R1:W2:Y:S02]  /*88d0*/  SYNCS.PHASECHK.TRANS64.TRYWAIT P0, [R0+URZ], R3 ;  /* 0x00000003000075a7 */ /* 0x0022a400080011ff */
[----:B--2---:R-:W-:Y:S05]  /*88e0*/  @!P0 NANOSLEEP.SYNCS 0x989680 ;  /* 0x009896800000895d */ /* 0x004fea0003900000 */
[----:B------:R-:W2:Y:S02]  /*88f0*/  @!P0 SYNCS.PHASECHK.TRANS64 P0, [R0+URZ], R3 ;  /* 0x00000003000085a7 */ /* 0x000ea400080010ff */
[----:B--2---:R-:W-:Y:S05]  /*8900*/  @!P0 BRA `(.L_x_151) ;  /* 0xfffffffc00f08947 */ /* 0x004fea000383ffff */
[----:B------:R-:W-:Y:S05]  /*8910*/  BRA `(.L_x_152) ;  /* 0xffffff9c007c7947 */ /* 0x000fea000383ffff */
.L_x_45:
[----:B-1----:R1:W2:Y:S02]  /*8920*/  SYNCS.PHASECHK.TRANS64.TRYWAIT P0, [R0+URZ+0x130], R4 ;  /* 0x00013004000075a7 */ /* 0x0022a400080011ff */
[----:B--2---:R-:W-:Y:S05]  /*8930*/  @!P0 NANOSLEEP.SYNCS 0x989680 ;  /* 0x009896800000895d */ /* 0x004fea0003900000 */
[----:B------:R-:W2:Y:S02]  /*8940*/  @!P0 SYNCS.PHASECHK.TRANS64 P0, [R0+URZ+0x130], R4 ;  /* 0x00013004000085a7 */ /* 0x000ea400080010ff */
[----:B--2---:R-:W-:Y:S05]  /*8950*/  @!P0 BRA `(.L_x_45) ;  /* 0xfffffffc00f08947 */ /* 0x004fea000383ffff */
[----:B------:R-:W-:Y:S05]  /*8960*/  BRA `(.L_x_153) ;  /* 0xffffff9c00d87947 */ /* 0x000fea000383ffff */
.L_x_46:
[----:B------:R-:W-:-:S07]  /*8970*/  MOV R0, UR5 ;  /* 0x0000000500007c02 */ /* 0x000fce0008000f00 */
.L_x_154:
[----:B-1----:R1:W2:Y:S02]  /*8980*/  SYNCS.PHASECHK.TRANS64.TRYWAIT P0, [R0+URZ+0xe0], R5 ;  /* 0x0000e005000075a7 */ /* 0x0022a400080011ff */
[----:B--2---:R-:W-:Y:S05]  /*8990*/  @!P0 NANOSLEEP.SYNCS 0x989680 ;  /* 0x009896800000895d */ /* 0x004fea0003900000 */
[----:B------:R-:W2:Y:S02]  /*89a0*/  @!P0 SYNCS.PHASECHK.TRANS64 P0, [R0+URZ+0xe0], R5 ;  /* 0x0000e005000085a7 */ /* 0x000ea400080010ff */
[----:B--2---:R-:W-:Y:S05]  /*89b0*/  @!P0 BRA `(.L_x_154) ;  /* 0xfffffffc00f08947 */ /* 0x004fea000383ffff */
[----:B------:R-:W-:Y:S05]  /*89c0*/  BRA `(.L_x_155) ;  /* 0xffffff9c00e87947 */ /* 0x000fea000383ffff */
.L_x_47:
[----:B-1----:R1:W2:Y:S02]  /*89d0*/  SYNCS.PHASECHK.TRANS64.TRYWAIT P1, [R0+URZ+0xd0], R4 ;  /* 0x0000d004000075a7 */ /* 0x0022a400080211ff */
[----:B--2---:R-:W-:Y:S05]  /*89e0*/  @!P1 NANOSLEEP.SYNCS 0x989680 ;  /* 0x009896800000995d */ /* 0x004fea0003900000 */
[----:B------:R-:W2:Y:S02]  /*89f0*/  @!P1 SYNCS.PHASECHK.TRANS64 P1, [R0+URZ+0xd0], R4 ;  /* 0x0000d004000095a7 */ /* 0x000ea400080210ff */
[----:B--2---:R-:W-:Y:S05]  /*8a00*/  @!P1 BRA `(.L_x_47) ;  /* 0xfffffffc00f09947 */ /* 0x004fea000383ffff */
[----:B------:R-:W-:Y:S05]  /*8a10*/  BRA `(.L_x_156) ;  /* 0xffffffa000187947 */ /* 0x000fea000383ffff */
.L_x_50:
[----:B------:R-:W-:-:S07]  /*8a20*/  MOV R0, UR5 ;  /* 0x0000000500007c02 */ /* 0x000fce0008000f00 */
.L_x_157:
[----:B-1----:R1:W2:Y:S02]  /*8a30*/  SYNCS.PHASECHK.TRANS64.TRYWAIT P0, [R0+URZ+0xe0], R2 ;  /* 0x0000e002000075a7 */ /* 0x0022a400080011ff */
[----:B--2---:R-:W-:Y:S05]  /*8a40*/  @!P0 NANOSLEEP.SYNCS 0x989680 ;  /* 0x009896800000895d */ /* 0x004fea0003900000 */
[----:B------:R-:W2:Y:S02]  /*8a50*/  @!P0 SYNCS.PHASECHK.TRANS64 P0, [R0+URZ+0xe0], R2 ;  /* 0x0000e002000085a7 */ /* 0x000ea400080010ff */
[----:B--2---:R-:W-:Y:S05]  /*8a60*/  @!P0 BRA `(.L_x_157) ;  /* 0xfffffffc00f08947 */ /* 0x004fea000383ffff */
[----:B------:R-:W-:Y:S05]  /*8a70*/  BRA `(.L_x_49) ;  /* 0xffffffa0006c7947 */ /* 0x000fea000383ffff */
.L_x_57:
[----:B-1----:R1:W2:Y:S02]  /*8a80*/  SYNCS.PHASECHK.TRANS64.TRYWAIT P1, [R0+URZ+0xd0], R2 ;  /* 0x0000d002000075a7 */ /* 0x0022a400080211ff */
[----:B--2---:R-:W-:Y:S05]  /*8a90*/  @!P1 NANOSLEEP.SYNCS 0x989680 ;  /* 0x009896800000995d */ /* 0x004fea0003900000 */
[----:B------:R-:W2:Y:S02]  /*8aa0*/  @!P1 SYNCS.PHASECHK.TRANS64 P1, [R0+URZ+0xd0], R2 ;  /* 0x0000d002000095a7 */ /* 0x000ea400080210ff */
[----:B--2---:R-:W-:Y:S05]  /*8ab0*/  @!P1 BRA `(.L_x_57) ;  /* 0xfffffffc00f09947 */ /* 0x004fea000383ffff */
[----:B------:R-:W-:Y:S05]  /*8ac0*/  BRA `(.L_x_158) ;  /* 0xffffffa400dc7947 */ /* 0x000fea000383ffff */
.L_x_58:
[----:B------:R-:W-:-:S07]  /*8ad0*/  MOV R2, UR7 ;  /* 0x0000000700027c02 */ /* 0x000fce0008000f00 */
.L_x_159:
[----:B-1----:R1:W2:Y:S02]  /*8ae0*/  SYNCS.PHASECHK.TRANS64.TRYWAIT P0, [R2+URZ+0x110], R0 ;  /* 0x00011000020075a7 */ /* 0x0022a400080011ff */
[----:B--2---:R-:W-:Y:S05]  /*8af0*/  @!P0 NANOSLEEP.SYNCS 0x989680 ;  /* 0x009896800000895d */ /* 0x004fea0003900000 */
[----:B------:R-:W2:Y:S02]  /*8b00*/  @!P0 SYNCS.PHASECHK.TRANS64 P0, [R2+URZ+0x110], R0 ;  /* 0x00011000020085a7 */ /* 0x000ea400080010ff */
[----:B--2---:R-:W-:Y:S05]  /*8b10*/  @!P0 BRA `(.L_x_159) ;  /* 0xfffffffc00f08947 */ /* 0x004fea000383ffff */
[----:B------:R-:W-:Y:S05]  /*8b20*/  BRA `(.L_x_160) ;  /* 0xffffffa8002c7947 */ /* 0x000fea000383ffff */
.L_x_61:
[----:B------:R-:W-:Y:S07]  /*8b30*/  MOV R0, UR6 ;  /* 0x0000000600007c02 */ /* 0x000fee0008000f00 */
.L_x_161:
[----:B-1----:R1:W2:Y:S02]  /*8b40*/  SYNCS.PHASECHK.TRANS64.TRYWAIT P0, [R0+URZ], R2 ;  /* 0x00000002000075a7 */ /* 0x0022a400080011ff */
[----:B--2---:R-:W-:Y:S05]  /*8b50*/  @!P0 NANOSLEEP.SYNCS 0x989680 ;  /* 0x009896800000895d */ /* 0x004fea0003900000 */
[----:B------:R-:W2:Y:S02]  /*8b60*/  @!P0 SYNCS.PHASECHK.TRANS64 P0, [R0+URZ], R2 ;  /* 0x00000002000085a7 */ /* 0x000ea400080010ff */
[----:B--2---:R-:W-:Y:S05]  /*8b70*/  @!P0 BRA `(.L_x_161) ;  /* 0xfffffffc00f08947 */ /* 0x004fea000383ffff */
[----:B------:R-:W-:Y:S05]  /*8b80*/  BRA `(.L_x_60) ;  /* 0xffffffa800487947 */ /* 0x000fea000383ffff */
.L_x_64:
[----:B------:R-:W-:-:S07]  /*8b90*/  MOV R0, UR6 ;  /* 0x0000000600007c02 */ /* 0x000fce0008000f00 */
.L_x_162:
[----:B--2---:R2:W4:Y:S02]  /*8ba0*/  SYNCS.PHASECHK.TRANS64.TRYWAIT P0, [R0+URZ], R2 ;  /* 0x00000002000075a7 */ /* 0x00452400080011ff */
[----:B----4-:R-:W-:Y:S05]  /*8bb0*/  @!P0 NANOSLEEP.SYNCS 0x989680 ;  /* 0x009896800000895d */ /* 0x010fea0003900000 */
[----:B------:R-:W4:Y:S02]  /*8bc0*/  @!P0 SYNCS.PHASECHK.TRANS64 P0, [R0+URZ], R2 ;  /* 0x00000002000085a7 */ /* 0x000f2400080010ff */
[----:B----4-:R-:W-:Y:S05]  /*8bd0*/  @!P0 BRA `(.L_x_162) ;  /* 0xfffffffc00f08947 */ /* 0x010fea000383ffff */
[----:B------:R-:W-:Y:S05]  /*8be0*/  BRA `(.L_x_163) ;  /* 0xffffffac00247947 */ /* 0x000fea000383ffff */
.L_x_65:
[----:B------:R-:W-:-:S07]  /*8bf0*/  MOV R0, UR6 ;  /* 0x0000000600007c02 */ /* 0x000fce0008000f00 */
.L_x_164:
[----:B-1----:R1:W2:Y:S02]  /*8c00*/  SYNCS.PHASECHK.TRANS64.TRYWAIT P0, [R0+URZ], R3 ;  /* 0x00000003000075a7 */ /* 0x0022a400080011ff */
[----:B--2---:R-:W-:Y:S05]  /*8c10*/  @!P0 NANOSLEEP.SYNCS 0x989680 ;  /* 0x009896800000895d */ /* 0x004fea0003900000 */
[----:B------:R-:W2:Y:S02]  /*8c20*/  @!P0 SYNCS.PHASECHK.TRANS64 P0, [R0+URZ], R3 ;  /* 0x00000003000085a7 */ /* 0x000ea400080010ff */
[----:B--2---:R-:W-:Y:S05]  /*8c30*/  @!P0 BRA `(.L_x_164) ;  /* 0xfffffffc00f08947 */ /* 0x004fea000383ffff */
[----:B------:R-:W-:Y:S05]  /*8c40*/  BRA `(.L_x_165) ;  /* 0xffffffac00307947 */ /* 0x000fea000383ffff */
.L_x_66:
[----:B------:R-:W-:-:S07]  /*8c50*/  MOV R0, UR6 ;  /* 0x0000000600007c02 */ /* 0x000fce0008000f00 */
.L_x_166:
[----:B-1----:R1:W2:Y:S02]  /*8c60*/  SYNCS.PHASECHK.TRANS64.TRYWAIT P0, [R0+URZ], R3 ;  /* 0x00000003000075a7 */ /* 0x0022a400080011ff */
[----:B--2---:R-:W-:Y:S05]  /*8c70*/  @!P0 NANOSLEEP.SYNCS 0x989680 ;  /* 0x009896800000895d */ /* 0x004fea0003900000 */
[----:B------:R-:W2:Y:S02]  /*8c80*/  @!P0 SYNCS.PHASECHK.TRANS64 P0, [R0+URZ], R3 ;  /* 0x00000003000085a7 */ /* 0x000ea400080010ff */
[----:B--2---:R-:W-:Y:S05]  /*8c90*/  @!P0 BRA `(.L_x_166) ;  /* 0xfffffffc00f08947 */ /* 0x004fea000383ffff */
[----:B------:R-:W-:Y:S05]  /*8ca0*/  BRA `(.L_x_167) ;  /* 0xffffffac003c7947 */ /* 0x000fea000383ffff */
.L_x_67:
[----:B-1----:R-:W-:-:S07]  /*8cb0*/  MOV R0, UR7 ;  /* 0x0000000700007c02 */ /* 0x002fce0008000f00 */
.L_x_168:
[----:B-1----:R1:W2:Y:S02]  /*8cc0*/  SYNCS.PHASECHK.TRANS64.TRYWAIT P0, [R0+URZ], R2 ;  /* 0x00000002000075a7 */ /* 0x0022a400080011ff */
[----:B--2---:R-:W-:Y:S05]  /*8cd0*/  @!P0 NANOSLEEP.SYNCS 0x989680 ;  /* 0x009896800000895d */ /* 0x004fea0003900000 */
[----:B------:R-:W2:Y:S02]  /*8ce0*/  @!P0 SYNCS.PHASECHK.TRANS64 P0, [R0+URZ], R2 ;  /* 0x00000002000085a7 */ /* 0x000ea400080010ff */
[----:B--2---:R-:W-:Y:S05]  /*8cf0*/  @!P0 BRA `(.L_x_168) ;  /* 0xfffffffc00f08947 */ /* 0x004fea000383ffff */
[----:B------:R-:W-:Y:S05]  /*8d00*/  BRA `(.L_x_169) ;  /* 0xffffffac00487947 */ /* 0x000fea000383ffff */
.L_x_72:
[----:B--2---:R2:W3:Y:S02]  /*8d10*/  SYNCS.PHASECHK.TRANS64.TRYWAIT P0, [R0+URZ+0xd0], R2 ;  /* 0x0000d002000075a7 */ /* 0x0044e400080011ff */
[----:B---3--:R-:W-:Y:S05]  /*8d20*/  @!P0 NANOSLEEP.SYNCS 0x989680 ;  /* 0x009896800000895d */ /* 0x008fea0003900000 */
[----:B------:R-:W3:Y:S02]  /*8d30*/  @!P0 SYNCS.PHASECHK.TRANS64 P0, [R0+URZ+0xd0], R2 ;  /* 0x0000d002000085a7 */ /* 0x000ee400080010ff */
[----:B---3--:R-:W-:Y:S05]  /*8d40*/  @!P0 BRA `(.L_x_72) ;  /* 0xfffffffc00f08947 */ /* 0x008fea000383ffff */
[----:B------:R-:W-:Y:S05]  /*8d50*/  BRA `(.L_x_170) ;  /* 0xffffffb000507947 */ /* 0x000fea000383ffff */
.L_x_75:
[----:B------:R-:W-:Y:S07]  /*8d60*/  MOV R0, UR7 ;  /* 0x0000000700007c02 */ /* 0x000fee0008000f00 */
.L_x_171:
[----:B--2---:R2:W3:Y:S02]  /*8d70*/  SYNCS.PHASECHK.TRANS64.TRYWAIT P0, [R0+URZ+0xc8], R2 ;  /* 0x0000c802000075a7 */ /* 0x0044e400080011ff */
[----:B---3--:R-:W-:Y:S05]  /*8d80*/  @!P0 NANOSLEEP.SYNCS 0x989680 ;  /* 0x009896800000895d */ /* 0x008fea0003900000 */
[----:B------:R-:W3:Y:S02]  /*8d90*/  @!P0 SYNCS.PHASECHK.TRANS64 P0, [R0+URZ+0xc8], R2 ;  /* 0x0000c802000085a7 */ /* 0x000ee400080010ff */
[----:B---3--:R-:W-:Y:S05]  /*8da0*/  @!P0 BRA `(.L_x_171) ;  /* 0xfffffffc00f08947 */ /* 0x008fea000383ffff */
[----:B------:R-:W-:Y:S05]  /*8db0*/  BRA `(.L_x_74) ;  /* 0xffffffb400307947 */ /* 0x000fea000383ffff */
.L_x_78:
[----:B------:R-:W-:Y:S07]  /*8dc0*/  MOV R0, UR7 ;  /* 0x0000000700007c02 */ /* 0x000fee0008000f00 */
.L_x_172:
[----:B-1----:R1:W2:Y:S02]  /*8dd0*/  SYNCS.PHASECHK.TRANS64.TRYWAIT P0, [R0+URZ+0xa0], R14 ;  /* 0x0000a00e000075a7 */ /* 0x0022a400080011ff */
[----:B--2---:R-:W-:Y:S05]  /*8de0*/  @!P0 NANOSLEEP.SYNCS 0x989680 ;  /* 0x009896800000895d */ /* 0x004fea0003900000 */
[----:B------:R-:W2:Y:S02]  /*8df0*/  @!P0 SYNCS.PHASECHK.TRANS64 P0, [R0+URZ+0xa0], R14 ;  /* 0x0000a00e000085a7 */ /* 0x000ea400080010ff */
[----:B--2---:R-:W-:Y:S05]  /*8e00*/  @!P0 BRA `(.L_x_172) ;  /* 0xfffffffc00f08947 */ /* 0x004fea000383ffff */
[----:B------:R-:W-:Y:S05]  /*8e10*/  BRA `(.L_x_173) ;  /* 0xffffffb400a87947 */ /* 0x000fea000383ffff */
.L_x_79:
[----:B------:R-:W-:Y:S07]  /*8e20*/  MOV R0, UR7 ;  /* 0x0000000700007c02 */ /* 0x000fee0008000f00 */
.L_x_174:
[----:B-1----:R1:W2:Y:S02]  /*8e30*/  SYNCS.PHASECHK.TRANS64.TRYWAIT P0, [R0+URZ+0xa8], R14 ;  /* 0x0000a80e000075a7 */ /* 0x0022a400080011ff */
[----:B--2---:R-:W-:Y:S05]  /*8e40*/  @!P0 NANOSLEEP.SYNCS 0x989680 ;  /* 0x009896800000895d */ /* 0x004fea0003900000 */
[----:B------:R-:W2:Y:S02]  /*8e50*/  @!P0 SYNCS.PHASECHK.TRANS64 P0, [R0+URZ+0xa8], R14 ;  /* 0x0000a80e000085a7 */ /* 0x000ea400080010ff */
[----:B--2---:R-:W-:Y:S05]  /*8e60*/  @!P0 BRA `(.L_x_174) ;  /* 0xfffffffc00f08947 */ /* 0x004fea000383ffff */
[----:B------:R-:W-:Y:S05]  /*8e70*/  BRA `(.L_x_175) ;  /* 0xffffffb400e07947 */ /* 0x000fea000383ffff */
.L_x_80:
[----:B------:R-:W-:Y:S07]  /*8e80*/  MOV R0, UR7 ;  /* 0x0000000700007c02 */ /* 0x000fee0008000f00 */
.L_x_176:
[----:B-1----:R1:W2:Y:S02]  /*8e90*/  SYNCS.PHASECHK.TRANS64.TRYWAIT P0, [R0+URZ+0xb0], R14 ;  /* 0x0000b00e000075a7 */ /* 0x0022a400080011ff */
[----:B--2---:R-:W-:Y:S05]  /*8ea0*/  @!P0 NANOSLEEP.SYNCS 0x989680 ;  /* 0x009896800000895d */ /* 0x004fea0003900000 */
[----:B------:R-:W2:Y:S02]  /*8eb0*/  @!P0 SYNCS.PHASECHK.TRANS64 P0, [R0+URZ+0xb0], R14 ;  /* 0x0000b00e000085a7 */ /* 0x000ea400080010ff */
[----:B--2---:R-:W-:Y:S05]  /*8ec0*/  @!P0 BRA `(.L_x_176) ;  /* 0xfffffffc00f08947 */ /* 0x004fea000383ffff */
[----:B------:R-:W-:Y:S05]  /*8ed0*/  BRA `(.L_x_177) ;  /* 0xffffffb800247947 */ /* 0x000fea000383ffff */
.L_x_81:
[----:B------:R-:W-:Y:S07]  /*8ee0*/  MOV R0, UR7 ;  /* 0x0000000700007c02 */ /* 0x000fee0008000f00 */
.L_x_178:
[----:B-1----:R1:W2:Y:S02]  /*8ef0*/  SYNCS.PHASECHK.TRANS64.TRYWAIT P0, [R0+URZ+0xb8], R14 ;  /* 0x0000b80e000075a7 */ /* 0x0022a400080011ff */
[----:B--2---:R-:W-:Y:S05]  /*8f00*/  @!P0 NANOSLEEP.SYNCS 0x989680 ;  /* 0x009896800000895d */ /* 0x004fea0003900000 */
[----:B------:R-:W2:Y:S02]  /*8f10*/  @!P0 SYNCS.PHASECHK.TRANS64 P0, [R0+URZ+0xb8], R14 ;  /* 0x0000b80e000085a7 */ /* 0x000ea400080010ff */
[----:B--2---:R-:W-:Y:S05]  /*8f20*/  @!P0 BRA `(.L_x_178) ;  /* 0xfffffffc00f08947 */ /* 0x004fea000383ffff */
[----:B------:R-:W-:Y:S05]  /*8f30*/  BRA `(.L_x_179) ;  /* 0xffffffb800a87947 */ /* 0x000fea000383ffff */
.L_x_83:
[----:B------:R-:W-:-:S07]  /*8f40*/  MOV R0, UR7 ;  /* 0x0000000700007c02 */ /* 0x000fce0008000f00 */
.L_x_180:
[----:B-1----:R1:W3:Y:S02]  /*8f50*/  SYNCS.PHASECHK.TRANS64.TRYWAIT P0, [R0+URZ+0xa0], R2 ;  /* 0x0000a002000075a7 */ /* 0x0022e400080011ff */
[----:B---3--:R-:W-:Y:S05]  /*8f60*/  @!P0 NANOSLEEP.SYNCS 0x989680 ;  /* 0x009896800000895d */ /* 0x008fea0003900000 */
[----:B------:R-:W3:Y:S02]  /*8f70*/  @!P0 SYNCS.PHASECHK.TRANS64 P0, [R0+URZ+0xa0], R2 ;  /* 0x0000a002000085a7 */ /* 0x000ee400080010ff */
[----:B---3--:R-:W-:Y:S05]  /*8f80*/  @!P0 BRA `(.L_x_180) ;  /* 0xfffffffc00f08947 */ /* 0x008fea000383ffff */
[----:B------:R-:W-:Y:S05]  /*8f90*/  BRA `(.L_x_181) ;  /* 0xffffffbc00187947 */ /* 0x000fea000383ffff */
.L_x_84:
[----:B-1----:R-:W-:-:S07]  /*8fa0*/  MOV R0, UR7 ;  /* 0x0000000700007c02 */ /* 0x002fce0008000f00 */
.L_x_182:
[----:B-1----:R1:W3:Y:S02]  /*8fb0*/  SYNCS.PHASECHK.TRANS64.TRYWAIT P0, [R0+URZ+0xa8], R2 ;  /* 0x0000a802000075a7 */ /* 0x0022e400080011ff */
[----:B---3--:R-:W-:Y:S05]  /*8fc0*/  @!P0 NANOSLEEP.SYNCS 0x989680 ;  /* 0x009896800000895d */ /* 0x008fea0003900000 */
[----:B------:R-:W3:Y:S02]  /*8fd0*/  @!P0 SYNCS.PHASECHK.TRANS64 P0, [R0+URZ+0xa8], R2 ;  /* 0x0000a802000085a7 */ /* 0x000ee400080010ff */
[----:B---3--:R-:W-:Y:S05]  /*8fe0*/  @!P0 BRA `(.L_x_182) ;  /* 0xfffffffc00f08947 */ /* 0x008fea000383ffff */
[----:B------:R-:W-:Y:S05]  /*8ff0*/  BRA `(.L_x_183) ;  /* 0xffffffbc00087947 */ /* 0x000fea000383ffff */
.L_x_85:
[----:B-1----:R-:W-:-:S07]  /*9000*/  MOV R0, UR7 ;  /* 0x0000000700007c02 */ /* 0x002fce0008000f00 */
.L_x_184:
[----:B-1----:R1:W3:Y:S02]  /*9010*/  SYNCS.PHASECHK.TRANS64.TRYWAIT P0, [R0+URZ+0xb0], R2 ;  /* 0x0000b002000075a7 */ /* 0x0022e400080011ff */
[----:B---3--:R-:W-:Y:S05]  /*9020*/  @!P0 NANOSLEEP.SYNCS 0x989680 ;  /* 0x009896800000895d */ /* 0x008fea0003900000 */
[----:B------:R-:W3:Y:S02]  /*9030*/  @!P0 SYNCS.PHASECHK.TRANS64 P0, [R0+URZ+0xb0], R2 ;  /* 0x0000b002000085a7 */ /* 0x000ee400080010ff */
[----:B---3--:R-:W-:Y:S05]  /*9040*/  @!P0 BRA `(.L_x_184) ;  /* 0xfffffffc00f08947 */ /* 0x008fea000383ffff */
[----:B------:R-:W-:Y:S05]  /*9050*/  BRA `(.L_x_185) ;  /* 0xffffffb800f87947 */ /* 0x000fea000383ffff */
.L_x_87:
[----:B--2---:R2:W4:Y:S02]  /*9060*/  SYNCS.PHASECHK.TRANS64.TRYWAIT P0, [R0+URZ+0xd0], R2 ;  /* 0x0000d002000075a7 */ /* 0x00452400080011ff */
[----:B----4-:R-:W-:Y:S05]  /*9070*/  @!P0 NANOSLEEP.SYNCS 0x989680 ;  /* 0x009896800000895d */ /* 0x010fea0003900000 */
[----:B------:R-:W4:Y:S02]  /*9080*/  @!P0 SYNCS.PHASECHK.TRANS64 P0, [R0+URZ+0xd0], R2 ;  /* 0x0000d002000085a7 */ /* 0x000f2400080010ff */
[----:B----4-:R-:W-:Y:S05]  /*9090*/  @!P0 BRA `(.L_x_87) ;  /* 0xfffffffc00f08947 */ /* 0x010fea000383ffff */
[----:B------:R-:W-:Y:S05]  /*90a0*/  BRA `(.L_x_186) ;  /* 0xffffffbc00d07947 */ /* 0x000fea000383ffff */
.L_x_98:
[----:B-1----:R-:W-:Y:S04]  /*90b0*/  MOV R0, UR48 ;  /* 0x0000003000007c02 */ /* 0x002fe80008000f00 */
[----:B------:R1:W3:Y:S03]  /*90c0*/  SYNCS.PHASECHK.TRANS64.TRYWAIT P1, [R0+URZ+0x80], R3 ;  /* 0x00008003000075a7 */ /* 0x0002e600080211ff */
[----:B---3--:R-:W-:Y:S05]  /*90d0*/  @!P1 NANOSLEEP.SYNCS 0x989680 ;  /* 0x009896800000995d */ /* 0x008fea0003900000 */
[----:B------:R-:W3:Y:S02]  /*90e0*/  @!P1 SYNCS.PHASECHK.TRANS64 P1, [R0+URZ+0x80], R3 ;  /* 0x00008003000095a7 */ /* 0x000ee400080210ff */
[----:B---3--:R-:W-:Y:S05]  /*90f0*/  @!P1 BRA `(.L_x_98) ;  /* 0xfffffffc00ec9947 */ /* 0x008fea000383ffff */
[----:B------:R-:W-:Y:S05]  /*9100*/  BRA `(.L_x_97) ;  /* 0xffffffcc00087947 */ /* 0x000fea000383ffff */
.L_x_100:
[----:B-1----:R1:W2:Y:S02]  /*9110*/  SYNCS.PHASECHK.TRANS64.TRYWAIT P0, [R84+URZ+0xf0], R2 ;  /* 0x0000f002540075a7 */ /* 0x0022a400080011ff */
[----:B--2---:R-:W-:Y:S05]  /*9120*/  @!P0 NANOSLEEP.SYNCS 0x989680 ;  /* 0x009896800000895d */ /* 0x004fea0003900000 */
[----:B------:R-:W2:Y:S02]  /*9130*/  @!P0 SYNCS.PHASECHK.TRANS64 P0, [R84+URZ+0xf0], R2 ;  /* 0x0000f002540085a7 */ /* 0x000ea400080010ff */
[----:B--2---:R-:W-:Y:S05]  /*9140*/  @!P0 BRA `(.L_x_100) ;  /* 0xfffffffc00f08947 */ /* 0x004fea000383ffff */
[----:B------:R-:W-:Y:S05]  /*9150*/  BRA `(.L_x_99) ;  /* 0xffffffcc00347947 */ /* 0x000fea000383ffff */
.L_x_109:
[----:B-1----:R1:W2:Y:S02]  /*9160*/  SYNCS.PHASECHK.TRANS64.TRYWAIT P0, [R2+URZ+0x80], R0 ;  /* 0x00008000020075a7 */ /* 0x0022a400080011ff */
[----:B--2---:R-:W-:Y:S05]  /*9170*/  @!P0 NANOSLEEP.SYNCS 0x989680 ;  /* 0x009896800000895d */ /* 0x004fea0003900000 */
[----:B------:R-:W2:Y:S02]  /*9180*/  @!P0 SYNCS.PHASECHK.TRANS64 P0, [R2+URZ+0x80], R0 ;  /* 0x00008000020085a7 */ /* 0x000ea400080010ff */
[----:B--2---:R-:W-:Y:S05]  /*9190*/  @!P0 BRA `(.L_x_109) ;  /* 0xfffffffc00f08947 */ /* 0x004fea000383ffff */
[----:B------:R-:W-:Y:S05]  /*91a0*/  BRA `(.L_x_108) ;  /* 0xffffffd400587947 */ /* 0x000fea000383ffff */
.L_x_117:
[----:B-1----:R1:W2:Y:S02]  /*91b0*/  SYNCS.PHASECHK.TRANS64.TRYWAIT P0, [R0+URZ+0x80], R5 ;  /* 0x00008005000075a7 */ /* 0x0022a400080011ff */
[----:B--2---:R-:W-:Y:S05]  /*91c0*/  @!P0 NANOSLEEP.SYNCS 0x989680 ;  /* 0x009896800000895d */ /* 0x004fea0003900000 */
[----:B------:R-:W2:Y:S02]  /*91d0*/  @!P0 SYNCS.PHASECHK.TRANS64 P0, [R0+URZ+0x80], R5 ;  /* 0x00008005000085a7 */ /* 0x000ea400080010ff */
[----:B--2---:R-:W-:Y:S05]  /*91e0*/  @!P0 BRA `(.L_x_117) ;  /* 0xfffffffc00f08947 */ /* 0x004fea000383ffff */
[----:B------:R-:W-:Y:S05]  /*91f0*/  BRA `(.L_x_116) ;  /* 0xffffffdc009c7947 */ /* 0x000fea000383ffff */
.L_x_125:
[----:B--2---:R2:W3:Y:S02]  /*9200*/  SYNCS.PHASECHK.TRANS64.TRYWAIT P0, [R2+URZ+0x80], R0 ;  /* 0x00008000020075a7 */ /* 0x0044e400080011ff */
[----:B---3--:R-:W-:Y:S05]  /*9210*/  @!P0 NANOSLEEP.SYNCS 0x989680 ;  /* 0x009896800000895d */ /* 0x008fea0003900000 */
[----:B------:R-:W3:Y:S02]  /*9220*/  @!P0 SYNCS.PHASECHK.TRANS64 P0, [R2+URZ+0x80], R0 ;  /* 0x00008000020085a7 */ /* 0x000ee400080010ff */
[----:B---3--:R-:W-:Y:S05]  /*9230*/  @!P0 BRA `(.L_x_125) ;  /* 0xfffffffc00f08947 */ /* 0x008fea000383ffff */
[----:B------:R-:W-:Y:S05]  /*9240*/  BRA `(.L_x_124) ;  /* 0xffffffe400e07947 */ /* 0x000fea000383ffff */
        .weak           $__internal_0_$__cuda_sm10x_tcgen05_guardrail_trap_col_being_dealloced_not_returned_by_alloc
        .type           $__internal_0_$__cuda_sm10x_tcgen05_guardrail_trap_col_being_dealloced_not_returned_by_alloc,@function
        .size           $__internal_0_$__cuda_sm10x_tcgen05_guardrail_trap_col_being_dealloced_not_returned_by_alloc,($__internal_1_$__cuda_sm10x_tcgen05_guardrail_trap_phase_invalid_during_alloc - $__internal_0_$__cuda_sm10x_tcgen05_guardrail_trap_col_being_dealloced_not_returned_by_alloc)
$__internal_0_$__cuda_sm10x_tcgen05_guardrail_trap_col_being_dealloced_not_returned_by_alloc:
[----:B------:R-:W-:Y:S05]  /*9250*/  BPT.TRAP 0x1 ;  /* 0x000000040000795c */ /* 0x000fea0000300000 */
[----:B------:R-:W-:-:S04]  /*9260*/  HFMA2 R3, -RZ, RZ, 0, 0 ;  /* 0x00000000ff037431 */ /* 0x000fc800000001ff */
[----:B------:R-:W-:Y:S05]  /*9270*/  RET.REL.NODEC R2 `(_ZN7cutlass13device_kernelINS_4gemm6kernel13GemmUniversalIN4cute5tupleIJiiiiEEENS1_10collective13CollectiveMmaINS1_35MainloopSm100TmaUmmaWarpSpecializedILi8ELi2ELi4ENS5_IJNS4_1CILi1EEESB_SB_EEEEENS5_IJNSA_ILi64EEENSA_ILi128EEENSA_ILi32EEEEEENS_10tfloat32_tENS5_IJlSB_lEEESI_SJ_NS4_8TiledMMAINS4_8MMA_AtomIJNS4_17SM100_MMA_TF32_SSISI_SI_fLi64ELi128ELNS4_4UMMA5MajorE0ELSO_0ELNSN_7ScaleInE0ELSP_0EEEEEENS4_6LayoutISC_NS5_IJNSA_ILi0EEEST_ST_EEEEENS5_IJNS4_10UnderscoreESW_SW_EEEEENS4_13SM90_TMA_LOADENS4_14ComposedLayoutINS4_7SwizzleILi3ELi4ELi3EEENS4_18smem_ptr_flag_bitsILi32EEENSS_INS5_IJNSA_ILi8EEESG_EEENS5_IJSG_SB_EEEEEEEvNS4_8identityESZ_S19_vS1A_EENS_8epilogue10collective18CollectiveEpilogueINS1C_23Sm100TmaWarpSpecializedILi4ELi2ELi16ELb1ELb0EEEJSH_NS5_IJNSS_ISE_SB_EENSS_ISG_SB_EEEEESI_SJ_SI_SJ_NS1C_6fusion15FusionCallbacksIS1G_NS1K_17LinearCombinationISI_fSI_fLNS_15FloatRoundStyleE2EEESH_S1J_JEEENS4_5SM1004TMEM4LOAD26SM100_TMEM_LOAD_16dp128b8xESZ_S19_NS4_17SM75_U32x4_LDSM_NENS4_14SM90_TMA_STOREES19_NS4_17SM90_U32x4_STSM_NENS4_39AutoVectorizingCopyWithAssumedAlignmentILi128EEEEEEvvEEEEvNT_6ParamsE) ;  /* 0xffffff6c02607950 */ /* 0x000fea0003c3ffff */
        .weak           $__internal_1_$__cuda_sm10x_tcgen05_guardrail_trap_phase_invalid_during_alloc
        .type           $__internal_1_$__cuda_sm10x_tcgen05_guardrail_trap_phase_invalid_during_alloc,@function
        .size           $__internal_1_$__cuda_sm10x_tcgen05_guardrail_trap_phase_invalid_during_alloc,($__internal_2_$__cuda_sm10x_tcgen05_guardrail_trap_unallocated_columns_being_dealloced - $__internal_1_$__cuda_sm10x_tcgen05_guardrail_trap_phase_invalid_during_alloc)
$__internal_1_$__cuda_sm10x_tcgen05_guardrail_trap_phase_invalid_during_alloc:
[----:B------:R-:W-:Y:S05]  /*9280*/  BPT.TRAP 0x1 ;  /* 0x000000040000795c */ /* 0x000fea0000300000 */
[----:B------:R-:W-:-:S04]  /*9290*/  MOV R3, 0x0 ;  /* 0x0000000000037802 */ /* 0x000fc80000000f00 */
[----:B------:R-:W-:Y:S05]  /*92a0*/  RET.REL.NODEC R2 `(_ZN7cutlass13device_kernelINS_4gemm6kernel13GemmUniversalIN4cute5tupleIJiiiiEEENS1_10collective13CollectiveMmaINS1_35MainloopSm100TmaUmmaWarpSpecializedILi8ELi2ELi4ENS5_IJNS4_1CILi1EEESB_SB_EEEEENS5_IJNSA_ILi64EEENSA_ILi128EEENSA_ILi32EEEEEENS_10tfloat32_tENS5_IJlSB_lEEESI_SJ_NS4_8TiledMMAINS4_8MMA_AtomIJNS4_17SM100_MMA_TF32_SSISI_SI_fLi64ELi128ELNS4_4UMMA5MajorE0ELSO_0ELNSN_7ScaleInE0ELSP_0EEEEEENS4_6LayoutISC_NS5_IJNSA_ILi0EEEST_ST_EEEEENS5_IJNS4_10UnderscoreESW_SW_EEEEENS4_13SM90_TMA_LOADENS4_14ComposedLayoutINS4_7SwizzleILi3ELi4ELi3EEENS4_18smem_ptr_flag_bitsILi32EEENSS_INS5_IJNSA_ILi8EEESG_EEENS5_IJSG_SB_EEEEEEEvNS4_8identityESZ_S19_vS1A_EENS_8epilogue10collective18CollectiveEpilogueINS1C_23Sm100TmaWarpSpecializedILi4ELi2ELi16ELb1ELb0EEEJSH_NS5_IJNSS_ISE_SB_EENSS_ISG_SB_EEEEESI_SJ_SI_SJ_NS1C_6fusion15FusionCallbacksIS1G_NS1K_17LinearCombinationISI_fSI_fLNS_15FloatRoundStyleE2EEESH_S1J_JEEENS4_5SM1004TMEM4LOAD26SM100_TMEM_LOAD_16dp128b8xESZ_S19_NS4_17SM75_U32x4_LDSM_NENS4_14SM90_TMA_STOREES19_NS4_17SM90_U32x4_STSM_NENS4_39AutoVectorizingCopyWithAssumedAlignmentILi128EEEEEEvvEEEEvNT_6ParamsE) ;  /* 0xffffff6c02547950 */ /* 0x000fea0003c3ffff */
        .weak           $__internal_2_$__cuda_sm10x_tcgen05_guardrail_trap_unallocated_columns_being_dealloced
        .type           $__internal_2_$__cuda_sm10x_tcgen05_guardrail_trap_unallocated_columns_being_dealloced,@function
        .size           $__internal_2_$__cuda_sm10x_tcgen05_guardrail_trap_unallocated_columns_being_dealloced,(.L_x_188 - $__internal_2_$__cuda_sm10x_tcgen05_guardrail_trap_unallocated_columns_being_dealloced)
$__internal_2_$__cuda_sm10x_tcgen05_guardrail_trap_unallocated_columns_being_dealloced:
[----:B------:R-:W-:Y:S05]  /*92b0*/  BPT.TRAP 0x1 ;  /* 0x000000040000795c */ /* 0x000fea0000300000 */
[----:B------:R-:W-:-:S04]  /*92c0*/  HFMA2 R3, -RZ, RZ, 0, 0 ;  /* 0x00000000ff037431 */ /* 0x000fc800000001ff */
[----:B------:R-:W-:Y:S05]  /*92d0*/  RET.REL.NODEC R2 `(_ZN7cutlass13device_kernelINS_4gemm6kernel13GemmUniversalIN4cute5tupleIJiiiiEEENS1_10collective13CollectiveMmaINS1_35MainloopSm100TmaUmmaWarpSpecializedILi8ELi2ELi4ENS5_IJNS4_1CILi1EEESB_SB_EEEEENS5_IJNSA_ILi64EEENSA_ILi128EEENSA_ILi32EEEEEENS_10tfloat32_tENS5_IJlSB_lEEESI_SJ_NS4_8TiledMMAINS4_8MMA_AtomIJNS4_17SM100_MMA_TF32_SSISI_SI_fLi64ELi128ELNS4_4UMMA5MajorE0ELSO_0ELNSN_7ScaleInE0ELSP_0EEEEEENS4_6LayoutISC_NS5_IJNSA_ILi0EEEST_ST_EEEEENS5_IJNS4_10UnderscoreESW_SW_EEEEENS4_13SM90_TMA_LOADENS4_14ComposedLayoutINS4_7SwizzleILi3ELi4ELi3EEENS4_18smem_ptr_flag_bitsILi32EEENSS_INS5_IJNSA_ILi8EEESG_EEENS5_IJSG_SB_EEEEEEEvNS4_8identityESZ_S19_vS1A_EENS_8epilogue10collective18CollectiveEpilogueINS1C_23Sm100TmaWarpSpecializedILi4ELi2ELi16ELb1ELb0EEEJSH_NS5_IJNSS_ISE_SB_EENSS_ISG_SB_EEEEESI_SJ_SI_SJ_NS1C_6fusion15FusionCallbacksIS1G_NS1K_17LinearCombinationISI_fSI_fLNS_15FloatRoundStyleE2EEESH_S1J_JEEENS4_5SM1004TMEM4LOAD26SM100_TMEM_LOAD_16dp128b8xESZ_S19_NS4_17SM75_U32x4_LDSM_NENS4_14SM90_TMA_STOREES19_NS4_17SM90_U32x4_STSM_NENS4_39AutoVectorizingCopyWithAssumedAlignmentILi128EEEEEEvvEEEEvNT_6ParamsE) ;  /* 0xffffff6c02487950 */ /* 0x000fea0003c3ffff */
.L_x_187:
[----:B------:R-:W-:-:S00]  /*92e0*/  BRA `(.L_x_187) ;  /* 0xfffffffc00fc7947 */ /* 0x000fc0000383ffff */
[----:B------:R-:W-:-:S00]  /*92f0*/  NOP ;  /* 0x0000000000007918 */ /* 0x000fc00000000000 */
        /* <DEDUP_REMOVED lines=8> */
.L_x_188:


//--------------------- .nv.global.init           --------------------------
	.section	.nv.global.init,"aw",@progbits
.nv.global.init:
	.type		$str$27,@object
	.size		$str$27,($str$28 - $str$27)
$str$27:
        /*0000*/ 	.byte	0x28, 0x61, 0x64, 0x64, 0x72, 0x65, 0x73, 0x73, 0x20, 0x26, 0x20, 0x6d, 0x61, 0x73, 0x6b, 0x29
        /*0010*/ 	.byte	0x20, 0x3d, 0x3d, 0x20, 0x30, 0x00
	.type		$str$28,@object
	.size		$str$28,($str$26 - $str$28)
$str$28:
        /*0016*/ 	.byte	0x2f, 0x74, 0x6d, 0x70, 0x2f, 0x63, 0x75, 0x74, 0x6c, 0x61, 0x73, 0x73, 0x5f, 0x73, 0x77, 0x65
        /*0026*/ 	.byte	0x65, 0x70, 0x5f, 0x73, 0x72, 0x63, 0x2f, 0x69, 0x6e, 0x63, 0x6c, 0x75, 0x64, 0x65, 0x2f, 0x63
        /*0036*/ 	.byte	0x75, 0x74, 0x65, 0x2f, 0x70, 0x6f, 0x69, 0x6e, 0x74, 0x65, 0x72, 0x5f, 0x66, 0x6c, 0x61, 0x67
        /*0046*/ 	.byte	0x67, 0x65, 0x64, 0x2e, 0x68, 0x70, 0x70, 0x00
	.type		$str$26,@object
	.size		$str$26,($str$25 - $str$26)
$str$26:
        /*004e*/ 	.byte	0x2f, 0x74, 0x6d, 0x70, 0x2f, 0x63, 0x75, 0x74, 0x6c, 0x61, 0x73, 0x73, 0x5f, 0x73, 0x77, 0x65
        /*005e*/ 	.byte	0x65, 0x70, 0x5f, 0x73, 0x72, 0x63, 0x2f, 0x69, 0x6e, 0x63, 0x6c, 0x75, 0x64, 0x65, 0x2f, 0x63
        /*006e*/ 	.byte	0x75, 0x74, 0x65, 0x2f, 0x61, 0x74, 0x6f, 0x6d, 0x2f, 0x63, 0x6f, 0x70, 0x79, 0x5f, 0x74, 0x72
        /*007e*/ 	.byte	0x61, 0x69, 0x74, 0x73, 0x5f, 0x73, 0x6d, 0x31, 0x30, 0x30, 0x2e, 0x68, 0x70, 0x70, 0x00
	.type		$str$25,@object
	.size		$str$25,(__unnamed_1 - $str$25)
$str$25:
        /*008d*/ 	.byte	0x28, 0x28, 0x75, 0x69, 0x6e, 0x74, 0x33, 0x32, 0x5f, 0x74, 0x28, 0x74, 0x68, 0x72, 0x65, 0x61
        /*009d*/ 	.byte	0x64, 0x49, 0x64, 0x78, 0x2e, 0x78, 0x29, 0x20, 0x2f, 0x20, 0x33, 0x32, 0x29, 0x20, 0x25, 0x20
        /*00ad*/ 	.byte	0x34, 0x29, 0x20, 0x3d, 0x3d, 0x20, 0x28, 0x28, 0x28, 0x74, 0x6d, 0x65, 0x6d, 0x5f, 0x61, 0x64
        /*00bd*/ 	.byte	0x64, 0x72, 0x20, 0x3e, 0x3e, 0x20, 0x31, 0x36, 0x29, 0x20, 0x2f, 0x20, 0x33, 0x32, 0x29, 0x20
        /*00cd*/ 	.byte	0x25, 0x20, 0x34, 0x29, 0x00
	.type		__unnamed_1,@object
	.size		__unnamed_1,(__unnamed_2 - __unnamed_1)
__unnamed_1:
        /*00d2*/ 	.byte	0x61, 0x75, 0x74, 0x6f, 0x20, 0x63, 0x75, 0x74, 0x65, 0x3a, 0x3a, 0x61, 0x73, 0x5f, 0x70, 0x6f
        /* <DEDUP_REMOVED lines=24> */
        /*0262*/ 	.byte	0x30, 0x34, 0x38, 0x3e, 0x3e, 0x3e, 0x3e, 0x5d, 0x00
	.type		__unnamed_2,@object
	.size		__unnamed_2,(.L_2 - __unnamed_2)
__unnamed_2:
        /* <DEDUP_REMOVED lines=45> */
        /*053b*/ 	.byte	0x3e, 0x3e, 0x3e, 0x5d, 0x00
.L_2:


//--------------------- .nv.shared._ZN7cutlass13device_kernelINS_4gemm6kernel13GemmUniversalIN4cute5tupleIJiiiiEEENS1_10collective13CollectiveMmaINS1_35MainloopSm100TmaUmmaWarpSpecializedILi8ELi2ELi4ENS5_IJNS4_1CILi1EEESB_SB_EEEEENS5_IJNSA_ILi64EEENSA_ILi128EEENSA_ILi32EEEEEENS_10tfloat32_tENS5_IJlSB_lEEESI_SJ_NS4_8TiledMMAINS4_8MMA_AtomIJNS4_17SM100_MMA_TF32_SSISI_SI_fLi64ELi128ELNS4_4UMMA5MajorE0ELSO_0ELNSN_7ScaleInE0ELSP_0EEEEEENS4_6LayoutISC_NS5_IJNSA_ILi0EEEST_ST_EEEEENS5_IJNS4_10UnderscoreESW_SW_EEEEENS4_13SM90_TMA_LOADENS4_14ComposedLayoutINS4_7SwizzleILi3ELi4ELi3EEENS4_18smem_ptr_flag_bitsILi32EEENSS_INS5_IJNSA_ILi8EEESG_EEENS5_IJSG_SB_EEEEEEEvNS4_8identityESZ_S19_vS1A_EENS_8epilogue10collective18CollectiveEpilogueINS1C_23Sm100TmaWarpSpecializedILi4ELi2ELi16ELb1ELb0EEEJSH_NS5_IJNSS_ISE_SB_EENSS_ISG_SB_EEEEESI_SJ_SI_SJ_NS1C_6fusion15FusionCallbacksIS1G_NS1K_17LinearCombinationISI_fSI_fLNS_15FloatRoundStyleE2EEESH_S1J_JEEENS4_5SM1004TMEM4LOAD26SM100_TMEM_LOAD_16dp128b8xESZ_S19_NS4_17SM75_U32x4_LDSM_NENS4_14SM90_TMA_STOREES19_NS4_17SM90_U32x4_STSM_NENS4_39AutoVectorizingCopyWithAssumedAlignmentILi128EEEEEEvvEEEEvNT_6ParamsE --------------------------
	.section	.nv.shared._ZN7cutlass13device_kernelINS_4gemm6kernel13GemmUniversalIN4cute5tupleIJiiiiEEENS1_10collective13CollectiveMmaINS1_35MainloopSm100TmaUmmaWarpSpecializedILi8ELi2ELi4ENS5_IJNS4_1CILi1EEESB_SB_EEEEENS5_IJNSA_ILi64EEENSA_ILi128EEENSA_ILi32EEEEEENS_10tfloat32_tENS5_IJlSB_lEEESI_SJ_NS4_8TiledMMAINS4_8MMA_AtomIJNS4_17SM100_MMA_TF32_SSISI_SI_fLi64ELi128ELNS4_4UMMA5MajorE0ELSO_0ELNSN_7ScaleInE0ELSP_0EEEEEENS4_6LayoutISC_NS5_IJNSA_ILi0EEEST_ST_EEEEENS5_IJNS4_10UnderscoreESW_SW_EEEEENS4_13SM90_TMA_LOADENS4_14ComposedLayoutINS4_7SwizzleILi3ELi4ELi3EEENS4_18smem_ptr_flag_bitsILi32EEENSS_INS5_IJNSA_ILi8EEESG_EEENS5_IJSG_SB_EEEEEEEvNS4_8identityESZ_S19_vS1A_EENS_8epilogue10collective18CollectiveEpilogueINS1C_23Sm100TmaWarpSpecializedILi4ELi2ELi16ELb1ELb0EEEJSH_NS5_IJNSS_ISE_SB_EENSS_ISG_SB_EEEEESI_SJ_SI_SJ_NS1C_6fusion15FusionCallbacksIS1G_NS1K_17LinearCombinationISI_fSI_fLNS_15FloatRoundStyleE2EEESH_S1J_JEEENS4_5SM1004TMEM4LOAD26SM100_TMEM_LOAD_16dp128b8xESZ_S19_NS4_17SM75_U32x4_LDSM_NENS4_14SM90_TMA_STOREES19_NS4_17SM90_U32x4_STSM_NENS4_39AutoVectorizingCopyWithAssumedAlignmentILi128EEEEEEvvEEEEvNT_6ParamsE,"aw",@nobits
	.sectionflags	@""
	.align	16
	.zero		1024


//--------------------- .nv.shared.reserved.0     --------------------------
	.section	.nv.shared.reserved.0,"aw",@nobits
	.weak		__nv_reservedSMEM_offset_0_alias
	.size		__nv_reservedSMEM_offset_0_alias, 0, 64
	.other		__nv_reservedSMEM_offset_0_alias,@"STO_CUDA_RESERVED_SHARED STV_DEFAULT"
__nv_reservedSMEM_offset_0_alias:
	.zero		0
.nv.shared.reserved.0:
	.zero		64
	.weak		__nv_reservedSMEM_tcgen05_partition
	.type		__nv_reservedSMEM_tcgen05_partition,@object
	.size		__nv_reservedSMEM_tcgen05_partition,(.L_0 - __nv_reservedSMEM_tcgen05_partition)
__nv_reservedSMEM_tcgen05_partition:
	.zero		32
.L_0:


//--------------------- .nv.global                --------------------------
	.section	.nv.global,"aw",@nobits
.nv.global:
	.type		_ZN40_INTERNAL_8ef51a7f_4_k_cu_519475f0_206114cute1_E,@object
	.size		_ZN40_INTERNAL_8ef51a7f_4_k_cu_519475f0_206114cute1_E,(_ZN40_INTERNAL_8ef51a7f_4_k_cu_519475f0_206114cuda3std3__45__cpo6cbeginE - _ZN40_INTERNAL_8ef51a7f_4_k_cu_519475f0_206114cute1_E)
_ZN40_INTERNAL_8ef51a7f_4_k_cu_519475f0_206114cute1_E:
	.zero		1
	.type		_ZN40_INTERNAL_8ef51a7f_4_k_cu_519475f0_206114cuda3std3__45__cpo6cbeginE,@object
	.size		_ZN40_INTERNAL_8ef51a7f_4_k_cu_519475f0_206114cuda3std3__45__cpo6cbeginE,(_ZN40_INTERNAL_8ef51a7f_4_k_cu_519475f0_206114cuda3std3__48in_placeE - _ZN40_INTERNAL_8ef51a7f_4_k_cu_519475f0_206114cuda3std3__45__cpo6cbeginE)
_ZN40_INTERNAL_8ef51a7f_4_k_cu_519475f0_206114cuda3std3__45__cpo6cbeginE:
	.zero		1
	.type		_ZN40_INTERNAL_8ef51a7f_4_k_cu_519475f0_206114cuda3std3__48in_placeE,@object
	.size		_ZN40_INTERNAL_8ef51a7f_4_k_cu_519475f0_206114cuda3std3__48in_placeE,(_ZN40_INTERNAL_8ef51a7f_4_k_cu_519475f0_206114cuda3std6ranges3__45__cpo9iter_moveE - _ZN40_INTERNAL_8ef51a7f_4_k_cu_519475f0_206114cuda3std3__48in_placeE)
_ZN40_INTERNAL_8ef51a7f_4_k_cu_519475f0_206114cuda3std3__48in_placeE:
	.zero		1
	.type		_ZN40_INTERNAL_8ef51a7f_4_k_cu_519475f0_206114cuda3std6ranges3__45__cpo9iter_moveE,@object
	.size		_ZN40_INTERNAL_8ef51a7f_4_k_cu_519475f0_206114cuda3std6ranges3__45__cpo9iter_moveE,(_ZN40_INTERNAL_8ef51a7f_4_k_cu_519475f0_206114cuda3std3__45__cpo5beginE - _ZN40_INTERNAL_8ef51a7f_4_k_cu_519475f0_206114cuda3std6ranges3__45__cpo9iter_moveE)
_ZN40_INTERNAL_8ef51a7f_4_k_cu_519475f0_206114cuda3std6ranges3__45__cpo9iter_moveE:
	.zero		1
	.type		_ZN40_INTERNAL_8ef51a7f_4_k_cu_519475f0_206114cuda3std3__45__cpo5beginE,@object
	.size		_ZN40_INTERNAL_8ef51a7f_4_k_cu_519475f0_206114cuda3std3__45__cpo5beginE,(_ZN40_INTERNAL_8ef51a7f_4_k_cu_519475f0_206114cuda3std3__442_GLOBAL__N__8ef51a7f_4_k_cu_519475f0_206116ignoreE - _ZN40_INTERNAL_8ef51a7f_4_k_cu_519475f0_206114cuda3std3__45__cpo5beginE)
_ZN40_INTERNAL_8ef51a7f_4_k_cu_519475f0_206114cuda3std3__45__cpo5beginE:
	.zero		1
	.type		_ZN40_INTERNAL_8ef51a7f_4_k_cu_519475f0_206114cuda3std3__442_GLOBAL__N__8ef51a7f_4_k_cu_519475f0_206116ignoreE,@object
	.size		_ZN40_INTERNAL_8ef51a7f_4_k_cu_519475f0_206114cuda3std3__442_GLOBAL__N__8ef51a7f_4_k_cu_519475f0_206116ignoreE,(_ZN40_INTERNAL_8ef51a7f_4_k_cu_519475f0_206114cute7productE - _ZN40_INTERNAL_8ef51a7f_4_k_cu_519475f0_206114cuda3std3__442_GLOBAL__N__8ef51a7f_4_k_cu_519475f0_206116ignoreE)
_ZN40_INTERNAL_8ef51a7f_4_k_cu_519475f0_206114cuda3std3__442_GLOBAL__N__8ef51a7f_4_k_cu_519475f0_206116ignoreE:
	.zero		1
	.type		_ZN40_INTERNAL_8ef51a7f_4_k_cu_519475f0_206114cute7productE,@object
	.size		_ZN40_INTERNAL_8ef51a7f_4_k_cu_519475f0_206114cute7productE,(_ZN40_INTERNAL_8ef51a7f_4_k_cu_519475f0_206114cuda3std3__45__cpo3endE - _ZN40_INTERNAL_8ef51a7f_4_k_cu_519475f0_206114cute7productE)
_ZN40_INTERNAL_8ef51a7f_4_k_cu_519475f0_206114cute7productE:
	.zero		1
	.type		_ZN40_INTERNAL_8ef51a7f_4_k_cu_519475f0_206114cuda3std3__45__cpo3endE,@object
	.size		_ZN40_INTERNAL_8ef51a7f_4_k_cu_519475f0_206114cuda3std3__45__cpo3endE,(_ZN40_INTERNAL_8ef51a7f_4_k_cu_519475f0_206114cuda3std3__419piecewise_constructE - _ZN40_INTERNAL_8ef51a7f_4_k_cu_519475f0_206114cuda3std3__45__cpo3endE)
_ZN40_INTERNAL_8ef51a7f_4_k_cu_519475f0_206114cuda3std3__45__cpo3endE:
	.zero		1
	.type		_ZN40_INTERNAL_8ef51a7f_4_k_cu_519475f0_206114cuda3std3__419piecewise_constructE,@object
	.size		_ZN40_INTERNAL_8ef51a7f_4_k_cu_519475f0_206114cuda3std3__419piecewise_constructE,(_ZN40_INTERNAL_8ef51a7f_4_k_cu_519475f0_206114cuda3std3__45__cpo4cendE - _ZN40_INTERNAL_8ef51a7f_4_k_cu_519475f0_206114cuda3std3__419piecewise_constructE)
_ZN40_INTERNAL_8ef51a7f_4_k_cu_519475f0_206114cuda3std3__419piecewise_constructE:
	.zero		1
	.type		_ZN40_INTERNAL_8ef51a7f_4_k_cu_519475f0_206114cuda3std3__45__cpo4cendE,@object
	.size		_ZN40_INTERNAL_8ef51a7f_4_k_cu_519475f0_206114cuda3std3__45__cpo4cendE,(_ZN40_INTERNAL_8ef51a7f_4_k_cu_519475f0_206114cuda3std6ranges3__45__cpo4swapE - _ZN40_INTERNAL_8ef51a7f_4_k_cu_519475f0_206114cuda3std3__45__cpo4cendE)
_ZN40_INTERNAL_8ef51a7f_4_k_cu_519475f0_206114cuda3std3__45__cpo4cendE:
	.zero		1
	.type		_ZN40_INTERNAL_8ef51a7f_4_k_cu_519475f0_206114cuda3std6ranges3__45__cpo4swapE,@object
	.size		_ZN40_INTERNAL_8ef51a7f_4_k_cu_519475f0_206114cuda3std6ranges3__45__cpo4swapE,(.L_10 - _ZN40_INTERNAL_8ef51a7f_4_k_cu_519475f0_206114cuda3std6ranges3__45__cpo4swapE)
_ZN40_INTERNAL_8ef51a7f_4_k_cu_519475f0_206114cuda3std6ranges3__45__cpo4swapE:
	.zero		1
.L_10:


//--------------------- .nv.constant0._ZN7cutlass13device_kernelINS_4gemm6kernel13GemmUniversalIN4cute5tupleIJiiiiEEENS1_10collective13CollectiveMmaINS1_35MainloopSm100TmaUmmaWarpSpecializedILi8ELi2ELi4ENS5_IJNS4_1CILi1EEESB_SB_EEEEENS5_IJNSA_ILi64EEENSA_ILi128EEENSA_ILi32EEEEEENS_10tfloat32_tENS5_IJlSB_lEEESI_SJ_NS4_8TiledMMAINS4_8MMA_AtomIJNS4_17SM100_MMA_TF32_SSISI_SI_fLi64ELi128ELNS4_4UMMA5MajorE0ELSO_0ELNSN_7ScaleInE0ELSP_0EEEEEENS4_6LayoutISC_NS5_IJNSA_ILi0EEEST_ST_EEEEENS5_IJNS4_10UnderscoreESW_SW_EEEEENS4_13SM90_TMA_LOADENS4_14ComposedLayoutINS4_7SwizzleILi3ELi4ELi3EEENS4_18smem_ptr_flag_bitsILi32EEENSS_INS5_IJNSA_ILi8EEESG_EEENS5_IJSG_SB_EEEEEEEvNS4_8identityESZ_S19_vS1A_EENS_8epilogue10collective18CollectiveEpilogueINS1C_23Sm100TmaWarpSpecializedILi4ELi2ELi16ELb1ELb0EEEJSH_NS5_IJNSS_ISE_SB_EENSS_ISG_SB_EEEEESI_SJ_SI_SJ_NS1C_6fusion15FusionCallbacksIS1G_NS1K_17LinearCombinationISI_fSI_fLNS_15FloatRoundStyleE2EEESH_S1J_JEEENS4_5SM1004TMEM4LOAD26SM100_TMEM_LOAD_16dp128b8xESZ_S19_NS4_17SM75_U32x4_LDSM_NENS4_14SM90_TMA_STOREES19_NS4_17SM90_U32x4_STSM_NENS4_39AutoVectorizingCopyWithAssumedAlignmentILi128EEEEEEvvEEEEvNT_6ParamsE --------------------------
	.section	.nv.constant0._ZN7cutlass13device_kernelINS_4gemm6kernel13GemmUniversalIN4cute5tupleIJiiiiEEENS1_10collective13CollectiveMmaINS1_35MainloopSm100TmaUmmaWarpSpecializedILi8ELi2ELi4ENS5_IJNS4_1CILi1EEESB_SB_EEEEENS5_IJNSA_ILi64EEENSA_ILi128EEENSA_ILi32EEEEEENS_10tfloat32_tENS5_IJlSB_lEEESI_SJ_NS4_8TiledMMAINS4_8MMA_AtomIJNS4_17SM100_MMA_TF32_SSISI_SI_fLi64ELi128ELNS4_4UMMA5MajorE0ELSO_0ELNSN_7ScaleInE0ELSP_0EEEEEENS4_6LayoutISC_NS5_IJNSA_ILi0EEEST_ST_EEEEENS5_IJNS4_10UnderscoreESW_SW_EEEEENS4_13SM90_TMA_LOADENS4_14ComposedLayoutINS4_7SwizzleILi3ELi4ELi3EEENS4_18smem_ptr_flag_bitsILi32EEENSS_INS5_IJNSA_ILi8EEESG_EEENS5_IJSG_SB_EEEEEEEvNS4_8identityESZ_S19_vS1A_EENS_8epilogue10collective18CollectiveEpilogueINS1C_23Sm100TmaWarpSpecializedILi4ELi2ELi16ELb1ELb0EEEJSH_NS5_IJNSS_ISE_SB_EENSS_ISG_SB_EEEEESI_SJ_SI_SJ_NS1C_6fusion15FusionCallbacksIS1G_NS1K_17LinearCombinationISI_fSI_fLNS_15FloatRoundStyleE2EEESH_S1J_JEEENS4_5SM1004TMEM4LOAD26SM100_TMEM_LOAD_16dp128b8xESZ_S19_NS4_17SM75_U32x4_LDSM_NENS4_14SM90_TMA_STOREES19_NS4_17SM90_U32x4_STSM_NENS4_39AutoVectorizingCopyWithAssumedAlignmentILi128EEEEEEvvEEEEvNT_6ParamsE,"a",@progbits
	.sectionflags	@""
	.align	4
.nv.constant0._ZN7cutlass13device_kernelINS_4gemm6kernel13GemmUniversalIN4cute5tupleIJiiiiEEENS1_10collective13CollectiveMmaINS1_35MainloopSm100TmaUmmaWarpSpecializedILi8ELi2ELi4ENS5_IJNS4_1CILi1EEESB_SB_EEEEENS5_IJNSA_ILi64EEENSA_ILi128EEENSA_ILi32EEEEEENS_10tfloat32_tENS5_IJlSB_lEEESI_SJ_NS4_8TiledMMAINS4_8MMA_AtomIJNS4_17SM100_MMA_TF32_SSISI_SI_fLi64ELi128ELNS4_4UMMA5MajorE0ELSO_0ELNSN_7ScaleInE0ELSP_0EEEEEENS4_6LayoutISC_NS5_IJNSA_ILi0EEEST_ST_EEEEENS5_IJNS4_10UnderscoreESW_SW_EEEEENS4_13SM90_TMA_LOADENS4_14ComposedLayoutINS4_7SwizzleILi3ELi4ELi3EEENS4_18smem_ptr_flag_bitsILi32EEENSS_INS5_IJNSA_ILi8EEESG_EEENS5_IJSG_SB_EEEEEEEvNS4_8identityESZ_S19_vS1A_EENS_8epilogue10collective18CollectiveEpilogueINS1C_23Sm100TmaWarpSpecializedILi4ELi2ELi16ELb1ELb0EEEJSH_NS5_IJNSS_ISE_SB_EENSS_ISG_SB_EEEEESI_SJ_SI_SJ_NS1C_6fusion15FusionCallbacksIS1G_NS1K_17LinearCombinationISI_fSI_fLNS_15FloatRoundStyleE2EEESH_S1J_JEEENS4_5SM1004TMEM4LOAD26SM100_TMEM_LOAD_16dp128b8xESZ_S19_NS4_17SM75_U32x4_LDSM_NENS4_14SM90_TMA_STOREES19_NS4_17SM90_U32x4_STSM_NENS4_39AutoVectorizingCopyWithAssumedAlignmentILi128EEEEEEvvEEEEvNT_6ParamsE:
	.zero		2944


//--------------------- SYMBOLS --------------------------

	.type		.nv.reservedSmem.offset0,@object
	.size		.nv.reservedSmem.offset0,0x4
	.type		.nv.reservedSmem.cap,@object
	.size		.nv.reservedSmem.cap,0x4
	.type		__assertfail,@function
